//
// Generated by NVIDIA NVVM Compiler
//
// Compiler Build ID: CL-36424714
// Cuda compilation tools, release 13.0, V13.0.88
// Based on NVVM 20.0.0
//

.version 9.0
.target sm_100
.address_size 64

	// .globl	VkFFT_main_0_0
.const .align 4 .b8 consts[12];
.extern .shared .align 16 .b8 shared[];

.visible .entry VkFFT_main_0_0(
	.param .u64 .ptr .align 1 VkFFT_main_0_0_param_0,
	.param .u64 .ptr .align 1 VkFFT_main_0_0_param_1,
	.param .u64 .ptr .align 1 VkFFT_main_0_0_param_2
)
.maxntid 512
{
	.reg .pred 	%p<6>;
	.reg .b16 	%rs<12>;
	.reg .b32 	%r<45>;
	.reg .b32 	%f<444>;
	.reg .b64 	%rd<19>;

	ld.param.u64 	%rd2, [VkFFT_main_0_0_param_0];
	ld.param.u64 	%rd3, [VkFFT_main_0_0_param_1];
	ld.param.u64 	%rd4, [VkFFT_main_0_0_param_2];
	cvta.to.global.u64 	%rd1, %rd4;
	mov.u32 	%r1, %tid.x;
	mov.u32 	%r3, %ctaid.x;
	mov.u32 	%r4, %ntid.x;
	mad.lo.s32 	%r2, %r3, %r4, %r1;
	setp.gt.u32 	%p1, %r2, 20479;
	mov.f32 	%f428, 0f00000000;
	mov.f32 	%f429, %f428;
	mov.f32 	%f430, %f428;
	mov.f32 	%f431, %f428;
	mov.f32 	%f432, %f428;
	mov.f32 	%f433, %f428;
	mov.f32 	%f434, %f428;
	mov.f32 	%f435, %f428;
	mov.f32 	%f436, %f428;
	mov.f32 	%f437, %f428;
	mov.f32 	%f438, %f428;
	mov.f32 	%f439, %f428;
	mov.f32 	%f440, %f428;
	mov.f32 	%f441, %f428;
	mov.f32 	%f442, %f428;
	mov.f32 	%f443, %f428;
	@%p1 bra 	$L__BB0_2;
	cvta.to.global.u64 	%rd5, %rd2;
	mov.u32 	%r5, %tid.y;
	cvt.u16.u32 	%rs1, %r2;
	mul.hi.u16 	%rs2, %rs1, -13107;
	and.b16  	%rs3, %rs2, -256;
	cvt.u32.u16 	%r6, %rs3;
	add.s32 	%r7, %r5, %r6;
	shr.u16 	%rs4, %rs2, 8;
	mul.lo.s16 	%rs5, %rs4, 320;
	sub.s16 	%rs6, %rs1, %rs5;
	cvt.u32.u16 	%r8, %rs6;
	mad.lo.s32 	%r9, %r7, 320, %r8;
	mul.wide.u32 	%rd6, %r9, 8;
	add.s64 	%rd7, %rd5, %rd6;
	ld.global.v2.f32 	{%f66, %f67}, [%rd7];
	ld.global.v2.f32 	{%f68, %f69}, [%rd7+81920];
	ld.global.v2.f32 	{%f70, %f71}, [%rd7+163840];
	ld.global.v2.f32 	{%f72, %f73}, [%rd7+245760];
	ld.global.v2.f32 	{%f74, %f75}, [%rd7+327680];
	ld.global.v2.f32 	{%f76, %f77}, [%rd7+409600];
	ld.global.v2.f32 	{%f78, %f79}, [%rd7+491520];
	ld.global.v2.f32 	{%f80, %f81}, [%rd7+573440];
	ld.global.v2.f32 	{%f82, %f83}, [%rd1];
	mul.f32 	%f84, %f75, %f83;
	fma.rn.f32 	%f85, %f74, %f82, %f84;
	mul.f32 	%f86, %f75, %f82;
	mul.f32 	%f87, %f74, %f83;
	sub.f32 	%f88, %f86, %f87;
	sub.f32 	%f89, %f66, %f85;
	sub.f32 	%f90, %f67, %f88;
	add.f32 	%f91, %f66, %f85;
	add.f32 	%f92, %f67, %f88;
	mul.f32 	%f93, %f77, %f83;
	fma.rn.f32 	%f94, %f76, %f82, %f93;
	mul.f32 	%f95, %f77, %f82;
	mul.f32 	%f96, %f76, %f83;
	sub.f32 	%f97, %f95, %f96;
	sub.f32 	%f98, %f68, %f94;
	sub.f32 	%f99, %f69, %f97;
	add.f32 	%f100, %f68, %f94;
	add.f32 	%f101, %f69, %f97;
	mul.f32 	%f102, %f79, %f83;
	fma.rn.f32 	%f103, %f78, %f82, %f102;
	mul.f32 	%f104, %f79, %f82;
	mul.f32 	%f105, %f78, %f83;
	sub.f32 	%f106, %f104, %f105;
	sub.f32 	%f107, %f70, %f103;
	sub.f32 	%f108, %f71, %f106;
	add.f32 	%f109, %f70, %f103;
	add.f32 	%f110, %f71, %f106;
	mul.f32 	%f111, %f81, %f83;
	fma.rn.f32 	%f112, %f80, %f82, %f111;
	mul.f32 	%f113, %f81, %f82;
	mul.f32 	%f114, %f80, %f83;
	sub.f32 	%f115, %f113, %f114;
	sub.f32 	%f116, %f72, %f112;
	sub.f32 	%f117, %f73, %f115;
	add.f32 	%f118, %f72, %f112;
	add.f32 	%f119, %f73, %f115;
	ld.global.v2.f32 	{%f120, %f121}, [%rd1+8];
	mul.f32 	%f122, %f121, %f110;
	fma.rn.f32 	%f123, %f120, %f109, %f122;
	mul.f32 	%f124, %f120, %f110;
	mul.f32 	%f125, %f121, %f109;
	sub.f32 	%f126, %f124, %f125;
	sub.f32 	%f127, %f91, %f123;
	sub.f32 	%f128, %f92, %f126;
	add.f32 	%f129, %f91, %f123;
	add.f32 	%f130, %f92, %f126;
	mul.f32 	%f131, %f121, %f119;
	fma.rn.f32 	%f132, %f120, %f118, %f131;
	mul.f32 	%f133, %f120, %f119;
	mul.f32 	%f134, %f121, %f118;
	sub.f32 	%f135, %f133, %f134;
	sub.f32 	%f136, %f100, %f132;
	sub.f32 	%f137, %f101, %f135;
	add.f32 	%f138, %f100, %f132;
	add.f32 	%f139, %f101, %f135;
	neg.f32 	%f140, %f120;
	mul.f32 	%f141, %f120, %f108;
	mul.f32 	%f142, %f121, %f107;
	sub.f32 	%f143, %f141, %f142;
	mul.f32 	%f144, %f107, %f140;
	mul.f32 	%f145, %f121, %f108;
	sub.f32 	%f146, %f144, %f145;
	sub.f32 	%f147, %f89, %f143;
	sub.f32 	%f148, %f90, %f146;
	add.f32 	%f149, %f89, %f143;
	add.f32 	%f150, %f90, %f146;
	mul.f32 	%f151, %f120, %f117;
	mul.f32 	%f152, %f121, %f116;
	sub.f32 	%f153, %f151, %f152;
	mul.f32 	%f154, %f116, %f140;
	mul.f32 	%f155, %f121, %f117;
	sub.f32 	%f156, %f154, %f155;
	sub.f32 	%f157, %f98, %f153;
	sub.f32 	%f158, %f99, %f156;
	add.f32 	%f159, %f98, %f153;
	add.f32 	%f160, %f99, %f156;
	ld.global.v2.f32 	{%f161, %f162}, [%rd1+16];
	mul.f32 	%f163, %f162, %f139;
	fma.rn.f32 	%f164, %f161, %f138, %f163;
	mul.f32 	%f165, %f161, %f139;
	mul.f32 	%f166, %f162, %f138;
	sub.f32 	%f167, %f165, %f166;
	sub.f32 	%f437, %f129, %f164;
	sub.f32 	%f436, %f130, %f167;
	add.f32 	%f429, %f129, %f164;
	add.f32 	%f428, %f130, %f167;
	neg.f32 	%f168, %f161;
	mul.f32 	%f169, %f161, %f137;
	mul.f32 	%f170, %f162, %f136;
	sub.f32 	%f171, %f169, %f170;
	mul.f32 	%f172, %f136, %f168;
	mul.f32 	%f173, %f162, %f137;
	sub.f32 	%f174, %f172, %f173;
	sub.f32 	%f441, %f127, %f171;
	sub.f32 	%f440, %f128, %f174;
	add.f32 	%f433, %f127, %f171;
	add.f32 	%f432, %f128, %f174;
	mul.f32 	%f175, %f161, 0f3F3504F3;
	mul.f32 	%f176, %f162, 0fBF3504F3;
	add.f32 	%f177, %f175, %f176;
	sub.f32 	%f178, %f176, %f175;
	mul.f32 	%f179, %f159, %f177;
	mul.f32 	%f180, %f160, %f178;
	sub.f32 	%f181, %f179, %f180;
	mul.f32 	%f182, %f159, %f178;
	fma.rn.f32 	%f183, %f160, %f177, %f182;
	sub.f32 	%f439, %f149, %f181;
	sub.f32 	%f438, %f150, %f183;
	add.f32 	%f431, %f149, %f181;
	add.f32 	%f430, %f150, %f183;
	mul.f32 	%f184, %f177, %f158;
	fma.rn.f32 	%f185, %f157, %f178, %f184;
	mul.f32 	%f186, %f158, %f178;
	mul.f32 	%f187, %f177, %f157;
	sub.f32 	%f188, %f186, %f187;
	sub.f32 	%f443, %f147, %f185;
	sub.f32 	%f442, %f148, %f188;
	add.f32 	%f435, %f147, %f185;
	add.f32 	%f434, %f148, %f188;
$L__BB0_2:
	setp.gt.u32 	%p2, %r2, 20479;
	bar.sync 	0;
	@%p2 bra 	$L__BB0_4;
	mov.u32 	%r10, %tid.y;
	shl.b32 	%r11, %r10, 7;
	add.s32 	%r12, %r11, %r1;
	shl.b32 	%r13, %r12, 3;
	mov.u32 	%r14, shared;
	add.s32 	%r15, %r14, %r13;
	st.shared.v2.f32 	[%r15], {%f429, %f428};
	st.shared.v2.f32 	[%r15+128], {%f431, %f430};
	st.shared.v2.f32 	[%r15+256], {%f433, %f432};
	st.shared.v2.f32 	[%r15+384], {%f435, %f434};
	st.shared.v2.f32 	[%r15+512], {%f437, %f436};
	st.shared.v2.f32 	[%r15+640], {%f439, %f438};
	st.shared.v2.f32 	[%r15+768], {%f441, %f440};
	st.shared.v2.f32 	[%r15+896], {%f443, %f442};
$L__BB0_4:
	setp.gt.u32 	%p3, %r2, 20479;
	bar.sync 	0;
	@%p3 bra 	$L__BB0_6;
	mov.u32 	%r16, %tid.y;
	shl.b32 	%r17, %r16, 4;
	add.s32 	%r18, %r17, %r1;
	shl.b32 	%r19, %r18, 3;
	mov.u32 	%r20, shared;
	add.s32 	%r21, %r20, %r19;
	ld.shared.v2.f32 	{%f189, %f190}, [%r21];
	ld.shared.v2.f32 	{%f191, %f192}, [%r21+4096];
	ld.shared.v2.f32 	{%f193, %f194}, [%r21+8192];
	ld.shared.v2.f32 	{%f195, %f196}, [%r21+12288];
	ld.shared.v2.f32 	{%f197, %f198}, [%r21+16384];
	ld.shared.v2.f32 	{%f199, %f200}, [%r21+20480];
	ld.shared.v2.f32 	{%f201, %f202}, [%r21+24576];
	ld.shared.v2.f32 	{%f203, %f204}, [%r21+28672];
	shl.b32 	%r22, %r16, 3;
	cvt.u64.u32 	%rd8, %r22;
	and.b64  	%rd9, %rd8, 56;
	add.s64 	%rd10, %rd1, %rd9;
	ld.global.v2.f32 	{%f205, %f206}, [%rd10+24];
	mul.f32 	%f207, %f198, %f206;
	fma.rn.f32 	%f208, %f197, %f205, %f207;
	mul.f32 	%f209, %f198, %f205;
	mul.f32 	%f210, %f197, %f206;
	sub.f32 	%f211, %f209, %f210;
	sub.f32 	%f212, %f189, %f208;
	sub.f32 	%f213, %f190, %f211;
	add.f32 	%f214, %f189, %f208;
	add.f32 	%f215, %f190, %f211;
	mul.f32 	%f216, %f200, %f206;
	fma.rn.f32 	%f217, %f199, %f205, %f216;
	mul.f32 	%f218, %f200, %f205;
	mul.f32 	%f219, %f199, %f206;
	sub.f32 	%f220, %f218, %f219;
	sub.f32 	%f221, %f191, %f217;
	sub.f32 	%f222, %f192, %f220;
	add.f32 	%f223, %f191, %f217;
	add.f32 	%f224, %f192, %f220;
	mul.f32 	%f225, %f202, %f206;
	fma.rn.f32 	%f226, %f201, %f205, %f225;
	mul.f32 	%f227, %f202, %f205;
	mul.f32 	%f228, %f201, %f206;
	sub.f32 	%f229, %f227, %f228;
	sub.f32 	%f230, %f193, %f226;
	sub.f32 	%f231, %f194, %f229;
	add.f32 	%f232, %f193, %f226;
	add.f32 	%f233, %f194, %f229;
	mul.f32 	%f234, %f204, %f206;
	fma.rn.f32 	%f235, %f203, %f205, %f234;
	mul.f32 	%f236, %f204, %f205;
	mul.f32 	%f237, %f203, %f206;
	sub.f32 	%f238, %f236, %f237;
	sub.f32 	%f239, %f195, %f235;
	sub.f32 	%f240, %f196, %f238;
	add.f32 	%f241, %f195, %f235;
	add.f32 	%f242, %f196, %f238;
	ld.global.v2.f32 	{%f243, %f244}, [%rd10+88];
	mul.f32 	%f245, %f244, %f233;
	fma.rn.f32 	%f246, %f243, %f232, %f245;
	mul.f32 	%f247, %f243, %f233;
	mul.f32 	%f248, %f244, %f232;
	sub.f32 	%f249, %f247, %f248;
	sub.f32 	%f250, %f214, %f246;
	sub.f32 	%f251, %f215, %f249;
	add.f32 	%f252, %f214, %f246;
	add.f32 	%f253, %f215, %f249;
	mul.f32 	%f254, %f244, %f242;
	fma.rn.f32 	%f255, %f243, %f241, %f254;
	mul.f32 	%f256, %f243, %f242;
	mul.f32 	%f257, %f244, %f241;
	sub.f32 	%f258, %f256, %f257;
	sub.f32 	%f259, %f223, %f255;
	sub.f32 	%f260, %f224, %f258;
	add.f32 	%f261, %f223, %f255;
	add.f32 	%f262, %f224, %f258;
	neg.f32 	%f263, %f243;
	mul.f32 	%f264, %f243, %f231;
	mul.f32 	%f265, %f244, %f230;
	sub.f32 	%f266, %f264, %f265;
	mul.f32 	%f267, %f230, %f263;
	mul.f32 	%f268, %f244, %f231;
	sub.f32 	%f269, %f267, %f268;
	sub.f32 	%f270, %f212, %f266;
	sub.f32 	%f271, %f213, %f269;
	add.f32 	%f272, %f212, %f266;
	add.f32 	%f273, %f213, %f269;
	mul.f32 	%f274, %f243, %f240;
	mul.f32 	%f275, %f244, %f239;
	sub.f32 	%f276, %f274, %f275;
	mul.f32 	%f277, %f239, %f263;
	mul.f32 	%f278, %f244, %f240;
	sub.f32 	%f279, %f277, %f278;
	sub.f32 	%f280, %f221, %f276;
	sub.f32 	%f281, %f222, %f279;
	add.f32 	%f282, %f221, %f276;
	add.f32 	%f283, %f222, %f279;
	ld.global.v2.f32 	{%f284, %f285}, [%rd10+152];
	mul.f32 	%f286, %f285, %f262;
	fma.rn.f32 	%f287, %f284, %f261, %f286;
	mul.f32 	%f288, %f284, %f262;
	mul.f32 	%f289, %f285, %f261;
	sub.f32 	%f290, %f288, %f289;
	sub.f32 	%f437, %f252, %f287;
	sub.f32 	%f436, %f253, %f290;
	add.f32 	%f429, %f252, %f287;
	add.f32 	%f428, %f253, %f290;
	neg.f32 	%f291, %f284;
	mul.f32 	%f292, %f284, %f260;
	mul.f32 	%f293, %f285, %f259;
	sub.f32 	%f294, %f292, %f293;
	mul.f32 	%f295, %f259, %f291;
	mul.f32 	%f296, %f285, %f260;
	sub.f32 	%f297, %f295, %f296;
	sub.f32 	%f441, %f250, %f294;
	sub.f32 	%f440, %f251, %f297;
	add.f32 	%f433, %f250, %f294;
	add.f32 	%f432, %f251, %f297;
	mul.f32 	%f298, %f284, 0f3F3504F3;
	mul.f32 	%f299, %f285, 0fBF3504F3;
	add.f32 	%f300, %f298, %f299;
	sub.f32 	%f301, %f299, %f298;
	mul.f32 	%f302, %f282, %f300;
	mul.f32 	%f303, %f283, %f301;
	sub.f32 	%f304, %f302, %f303;
	mul.f32 	%f305, %f282, %f301;
	fma.rn.f32 	%f306, %f283, %f300, %f305;
	sub.f32 	%f439, %f272, %f304;
	sub.f32 	%f438, %f273, %f306;
	add.f32 	%f431, %f272, %f304;
	add.f32 	%f430, %f273, %f306;
	mul.f32 	%f307, %f300, %f281;
	fma.rn.f32 	%f308, %f280, %f301, %f307;
	mul.f32 	%f309, %f281, %f301;
	mul.f32 	%f310, %f300, %f280;
	sub.f32 	%f311, %f309, %f310;
	sub.f32 	%f443, %f270, %f308;
	sub.f32 	%f442, %f271, %f311;
	add.f32 	%f435, %f270, %f308;
	add.f32 	%f434, %f271, %f311;
$L__BB0_6:
	setp.gt.u32 	%p4, %r2, 20479;
	bar.sync 	0;
	@%p4 bra 	$L__BB0_8;
	mov.u32 	%r23, %tid.y;
	shl.b32 	%r24, %r23, 7;
	and.b32  	%r25, %r24, 64512;
	shl.b32 	%r26, %r23, 4;
	and.b32  	%r27, %r26, 112;
	or.b32  	%r28, %r25, %r27;
	add.s32 	%r29, %r28, %r1;
	shl.b32 	%r30, %r29, 3;
	mov.u32 	%r31, shared;
	add.s32 	%r32, %r31, %r30;
	st.shared.v2.f32 	[%r32], {%f429, %f428};
	st.shared.v2.f32 	[%r32+1024], {%f431, %f430};
	st.shared.v2.f32 	[%r32+2048], {%f433, %f432};
	st.shared.v2.f32 	[%r32+3072], {%f435, %f434};
	st.shared.v2.f32 	[%r32+4096], {%f437, %f436};
	st.shared.v2.f32 	[%r32+5120], {%f439, %f438};
	st.shared.v2.f32 	[%r32+6144], {%f441, %f440};
	st.shared.v2.f32 	[%r32+7168], {%f443, %f442};
$L__BB0_8:
	setp.gt.u32 	%p5, %r2, 20479;
	bar.sync 	0;
	@%p5 bra 	$L__BB0_10;
	mov.u32 	%r33, %tid.y;
	shl.b32 	%r34, %r33, 4;
	add.s32 	%r35, %r34, %r1;
	shl.b32 	%r36, %r35, 3;
	mov.u32 	%r37, shared;
	add.s32 	%r38, %r37, %r36;
	ld.shared.v2.f32 	{%f312, %f313}, [%r38];
	ld.shared.v2.f32 	{%f314, %f315}, [%r38+8192];
	ld.shared.v2.f32 	{%f316, %f317}, [%r38+16384];
	ld.shared.v2.f32 	{%f318, %f319}, [%r38+24576];
	shl.b32 	%r39, %r33, 3;
	cvt.u64.u32 	%rd11, %r39;
	and.b64  	%rd12, %rd11, 504;
	add.s64 	%rd13, %rd1, %rd12;
	ld.global.v2.f32 	{%f320, %f321}, [%rd13+216];
	mul.f32 	%f322, %f317, %f321;
	fma.rn.f32 	%f323, %f316, %f320, %f322;
	mul.f32 	%f324, %f317, %f320;
	mul.f32 	%f325, %f316, %f321;
	sub.f32 	%f326, %f324, %f325;
	sub.f32 	%f327, %f312, %f323;
	sub.f32 	%f328, %f313, %f326;
	add.f32 	%f329, %f312, %f323;
	add.f32 	%f330, %f313, %f326;
	mul.f32 	%f331, %f319, %f321;
	fma.rn.f32 	%f332, %f318, %f320, %f331;
	mul.f32 	%f333, %f319, %f320;
	mul.f32 	%f334, %f318, %f321;
	sub.f32 	%f335, %f333, %f334;
	sub.f32 	%f336, %f314, %f332;
	sub.f32 	%f337, %f315, %f335;
	add.f32 	%f338, %f314, %f332;
	add.f32 	%f339, %f315, %f335;
	ld.global.v2.f32 	{%f340, %f341}, [%rd13+728];
	mul.f32 	%f342, %f341, %f339;
	fma.rn.f32 	%f343, %f340, %f338, %f342;
	mul.f32 	%f344, %f340, %f339;
	mul.f32 	%f345, %f341, %f338;
	sub.f32 	%f346, %f344, %f345;
	sub.f32 	%f347, %f329, %f343;
	sub.f32 	%f348, %f330, %f346;
	add.f32 	%f349, %f329, %f343;
	add.f32 	%f350, %f330, %f346;
	neg.f32 	%f351, %f340;
	mul.f32 	%f352, %f340, %f337;
	mul.f32 	%f353, %f341, %f336;
	sub.f32 	%f354, %f352, %f353;
	mul.f32 	%f355, %f336, %f351;
	mul.f32 	%f356, %f341, %f337;
	sub.f32 	%f357, %f355, %f356;
	sub.f32 	%f358, %f327, %f354;
	sub.f32 	%f359, %f328, %f357;
	add.f32 	%f360, %f327, %f354;
	add.f32 	%f361, %f328, %f357;
	ld.shared.v2.f32 	{%f362, %f363}, [%r38+4096];
	ld.shared.v2.f32 	{%f364, %f365}, [%r38+12288];
	ld.shared.v2.f32 	{%f366, %f367}, [%r38+20480];
	ld.shared.v2.f32 	{%f368, %f369}, [%r38+28672];
	xor.b64  	%rd14, %rd12, 256;
	add.s64 	%rd15, %rd1, %rd14;
	ld.global.v2.f32 	{%f370, %f371}, [%rd15+216];
	mul.f32 	%f372, %f367, %f371;
	fma.rn.f32 	%f373, %f366, %f370, %f372;
	mul.f32 	%f374, %f367, %f370;
	mul.f32 	%f375, %f366, %f371;
	sub.f32 	%f376, %f374, %f375;
	sub.f32 	%f377, %f362, %f373;
	sub.f32 	%f378, %f363, %f376;
	add.f32 	%f379, %f362, %f373;
	add.f32 	%f380, %f363, %f376;
	mul.f32 	%f381, %f369, %f371;
	fma.rn.f32 	%f382, %f368, %f370, %f381;
	mul.f32 	%f383, %f369, %f370;
	mul.f32 	%f384, %f368, %f371;
	sub.f32 	%f385, %f383, %f384;
	sub.f32 	%f386, %f364, %f382;
	sub.f32 	%f387, %f365, %f385;
	add.f32 	%f388, %f364, %f382;
	add.f32 	%f389, %f365, %f385;
	ld.global.v2.f32 	{%f390, %f391}, [%rd15+728];
	mul.f32 	%f392, %f391, %f389;
	fma.rn.f32 	%f393, %f390, %f388, %f392;
	mul.f32 	%f394, %f390, %f389;
	mul.f32 	%f395, %f391, %f388;
	sub.f32 	%f396, %f394, %f395;
	sub.f32 	%f397, %f379, %f393;
	sub.f32 	%f398, %f380, %f396;
	add.f32 	%f399, %f379, %f393;
	add.f32 	%f400, %f380, %f396;
	neg.f32 	%f401, %f390;
	mul.f32 	%f402, %f390, %f387;
	mul.f32 	%f403, %f391, %f386;
	sub.f32 	%f404, %f402, %f403;
	mul.f32 	%f405, %f386, %f401;
	mul.f32 	%f406, %f391, %f387;
	sub.f32 	%f407, %f405, %f406;
	sub.f32 	%f408, %f377, %f404;
	sub.f32 	%f409, %f378, %f407;
	add.f32 	%f410, %f377, %f404;
	add.f32 	%f411, %f378, %f407;
	shl.b32 	%r40, %r33, 6;
	cvt.u16.u32 	%rs7, %r2;
	mul.hi.u16 	%rs8, %rs7, -13107;
	shr.u16 	%rs9, %rs8, 8;
	cvt.u32.u16 	%r41, %rs9;
	add.s32 	%r42, %r40, %r41;
	mul.lo.s16 	%rs10, %rs9, 320;
	sub.s16 	%rs11, %rs7, %rs10;
	cvt.u32.u16 	%r43, %rs11;
	mad.lo.s32 	%r44, %r42, 320, %r43;
	cvta.to.global.u64 	%rd16, %rd3;
	mul.wide.u32 	%rd17, %r44, 8;
	add.s64 	%rd18, %rd16, %rd17;
	st.global.v2.f32 	[%rd18], {%f349, %f350};
	st.global.v2.f32 	[%rd18+5242880], {%f399, %f400};
	st.global.v2.f32 	[%rd18+10485760], {%f360, %f361};
	st.global.v2.f32 	[%rd18+15728640], {%f410, %f411};
	st.global.v2.f32 	[%rd18+20971520], {%f347, %f348};
	st.global.v2.f32 	[%rd18+26214400], {%f397, %f398};
	st.global.v2.f32 	[%rd18+31457280], {%f358, %f359};
	st.global.v2.f32 	[%rd18+36700160], {%f408, %f409};
$L__BB0_10:
	ret;

}


// ===== COMPILED SASS (sm_100) =====

	.target	sm_100

	.elftype	@"ET_EXEC"


//--------------------- .note.nv.tkinfo           --------------------------
	.section	.note.nv.tkinfo,"",@"SHT_NOTE"
	.sectionflags	@"SHF_NOTE_NV_TKINFO"
	.tkinfo
        /*0018*/ 	.word	0x00000002
        /*0030*/ 	.string	""
        /*0030*/ 	.string	"ptxas"
        /*0030*/ 	.string	"Cuda compilation tools, release 13.0, V13.0.88"
        /*0030*/ 	.string	"Build cuda_13.0.r13.0/compiler.36424714_0"
        /*0030*/ 	.string	"-arch sm_100 -m 64 "



//--------------------- .note.nv.cuinfo           --------------------------
	.section	.note.nv.cuinfo,"",@"SHT_NOTE"
	.sectionflags	@"SHF_NOTE_NV_CUINFO"
        /*0018*/ 	.short	0x0002
        /*001a*/ 	.short	0x0064
        /*001c*/ 	.short	0x0082
	.zero		2


//--------------------- .nv.info                  --------------------------
	.section	.nv.info,"",@"SHT_CUDA_INFO"
	.align	4


	//----- nvinfo : EIATTR_REGCOUNT
	.align		4
        /*0000*/ 	.byte	0x04, 0x2f
        /*0002*/ 	.short	(.L_2 - .L_1)
	.align		4
.L_1:
        /*0004*/ 	.word	index@(VkFFT_main_0_0)
        /*0008*/ 	.word	0x00000020


	//----- nvinfo : EIATTR_FRAME_SIZE
	.align		4
.L_2:
        /*000c*/ 	.byte	0x04, 0x11
        /*000e*/ 	.short	(.L_4 - .L_3)
	.align		4
.L_3:
        /*0010*/ 	.word	index@(VkFFT_main_0_0)
        /*0014*/ 	.word	0x00000000


	//----- nvinfo : EIATTR_MIN_STACK_SIZE
	.align		4
.L_4:
        /*0018*/ 	.byte	0x04, 0x12
        /*001a*/ 	.short	(.L_6 - .L_5)
	.align		4
.L_5:
        /*001c*/ 	.word	index@(VkFFT_main_0_0)
        /*0020*/ 	.word	0x00000000
.L_6:


//--------------------- .nv.compat                --------------------------
	.section	.nv.compat,"",@"SHT_CUDA_COMPAT_INFO"
	.align	4
        /*0000*/ 	.byte	0x02, 0x09, 0x00, 0x00, 0x02, 0x02, 0x01, 0x00, 0x02, 0x05, 0x05, 0x00, 0x03, 0x07, 0x01, 0x01
        /*0010*/ 	.byte	0x02, 0x03, 0x00, 0x00, 0x02, 0x06, 0x01, 0x00, 0x04, 0x0b, 0x08, 0x00, 0x09, 0x00, 0x00, 0x00
        /*0020*/ 	.byte	0x00, 0x00, 0x00, 0x00


//--------------------- .nv.info.VkFFT_main_0_0   --------------------------
	.section	.nv.info.VkFFT_main_0_0,"",@"SHT_CUDA_INFO"
	.sectionflags	@""
	.align	4


	//----- nvinfo : EIATTR_CUDA_API_VERSION
	.align		4
        /*0000*/ 	.byte	0x04, 0x37
        /*0002*/ 	.short	(.L_8 - .L_7)
.L_7:
        /*0004*/ 	.word	0x00000082


	//----- nvinfo : EIATTR_KPARAM_INFO
	.align		4
.L_8:
        /*0008*/ 	.byte	0x04, 0x17
        /*000a*/ 	.short	(.L_10 - .L_9)
.L_9:
        /*000c*/ 	.word	0x00000000
        /*0010*/ 	.short	0x0002
        /*0012*/ 	.short	0x0010
        /*0014*/ 	.byte	0x00, 0xf5, 0x21, 0x00


	//----- nvinfo : EIATTR_KPARAM_INFO
	.align		4
.L_10:
        /*0018*/ 	.byte	0x04, 0x17
        /*001a*/ 	.short	(.L_12 - .L_11)
.L_11:
        /*001c*/ 	.word	0x00000000
        /*0020*/ 	.short	0x0001
        /*0022*/ 	.short	0x0008
        /*0024*/ 	.byte	0x00, 0xf5, 0x21, 0x00


	//----- nvinfo : EIATTR_KPARAM_INFO
	.align		4
.L_12:
        /*0028*/ 	.byte	0x04, 0x17
        /*002a*/ 	.short	(.L_14 - .L_13)
.L_13:
        /*002c*/ 	.word	0x00000000
        /*0030*/ 	.short	0x0000
        /*0032*/ 	.short	0x0000
        /*0034*/ 	.byte	0x00, 0xf5, 0x21, 0x00


	//----- nvinfo : EIATTR_SPARSE_MMA_MASK
	.align		4
.L_14:
        /*0038*/ 	.byte	0x03, 0x50
        /*003a*/ 	.short	0x0000


	//----- nvinfo : EIATTR_MAXREG_COUNT
	.align		4
        /*003c*/ 	.byte	0x03, 0x1b
        /*003e*/ 	.short	0x0080


	//----- nvinfo : EIATTR_NUM_BARRIERS
	.align		4
        /*0040*/ 	.byte	0x02, 0x4c
        /*0042*/ 	.byte	0x01
	.zero		1


	//----- nvinfo : EIATTR_MERCURY_ISA_VERSION
	.align		4
        /*0044*/ 	.byte	0x03, 0x5f
        /*0046*/ 	.short	0x0101


	//----- nvinfo : EIATTR_VRC_CTA_INIT_COUNT
	.align		4
        /*0048*/ 	.byte	0x02, 0x4a
	.zero		1
	.zero		1


	//----- nvinfo : EIATTR_EXIT_INSTR_OFFSETS
	.align		4
        /*004c*/ 	.byte	0x04, 0x1c
        /*004e*/ 	.short	(.L_16 - .L_15)


	//   ....[0]....
.L_15:
        /*0050*/ 	.word	0x00001370


	//   ....[1]....
        /*0054*/ 	.word	0x00001ab0


	//----- nvinfo : EIATTR_MAX_THREADS
	.align		4
.L_16:
        /*0058*/ 	.byte	0x04, 0x05
        /*005a*/ 	.short	(.L_18 - .L_17)
.L_17:
        /*005c*/ 	.word	0x00000200
        /*0060*/ 	.word	0x00000001
        /*0064*/ 	.word	0x00000001


	//----- nvinfo : EIATTR_CRS_STACK_SIZE
	.align		4
.L_18:
        /*0068*/ 	.byte	0x04, 0x1e
        /*006a*/ 	.short	(.L_20 - .L_19)
.L_19:
        /*006c*/ 	.word	0x00000000


	//----- nvinfo : EIATTR_CBANK_PARAM_SIZE
	.align		4
.L_20:
        /*0070*/ 	.byte	0x03, 0x19
        /*0072*/ 	.short	0x0018


	//----- nvinfo : EIATTR_PARAM_CBANK
	.align		4
        /*0074*/ 	.byte	0x04, 0x0a
        /*0076*/ 	.short	(.L_22 - .L_21)
	.align		4
.L_21:
        /*0078*/ 	.word	index@(.nv.constant0.VkFFT_main_0_0)
        /*007c*/ 	.short	0x0380
        /*007e*/ 	.short	0x0018


	//----- nvinfo : EIATTR_SW_WAR
	.align		4
.L_22:
        /*0080*/ 	.byte	0x04, 0x36
        /*0082*/ 	.short	(.L_24 - .L_23)
.L_23:
        /*0084*/ 	.word	0x00000008
.L_24:


//--------------------- .nv.callgraph             --------------------------
	.section	.nv.callgraph,"",@"SHT_CUDA_CALLGRAPH"
	.align	4
	.sectionentsize	8
	.align		4
        /*0000*/ 	.word	0x00000000
	.align		4
        /*0004*/ 	.word	0xffffffff
	.align		4
        /*0008*/ 	.word	0x00000000
	.align		4
        /*000c*/ 	.word	0xfffffffe
	.align		4
        /*0010*/ 	.word	0x00000000
	.align		4
        /*0014*/ 	.word	0xfffffffd
	.align		4
        /*0018*/ 	.word	0x00000000
	.align		4
        /*001c*/ 	.word	0xfffffffc


//--------------------- .nv.constant3             --------------------------
	.section	.nv.constant3,"a",@progbits
	.align	4
.nv.constant3:
	.type		consts,@object
	.size		consts,(.L_0 - consts)
consts:
	.zero		12
.L_0:


//--------------------- .text.VkFFT_main_0_0      --------------------------
	.section	.text.VkFFT_main_0_0,"ax",@progbits
	.align	128
        .global         VkFFT_main_0_0
        .type           VkFFT_main_0_0,@function
        .size           VkFFT_main_0_0,(.L_x_9 - VkFFT_main_0_0)
        .other          VkFFT_main_0_0,@"STO_CUDA_ENTRY STV_DEFAULT"
VkFFT_main_0_0:
.text.VkFFT_main_0_0:
[----:B------:R-:W-:Y:S01]  /*0000*/  LDC R1, c[0x0][0x37c] ;  /* 0x0000df00ff017b82 */ /* 0x000fe20000000800 */
[----:B------:R-:W0:Y:S07]  /*0010*/  S2R R2, SR_TID.X ;  /* 0x0000000000027919 */ /* 0x000e2e0000002100 */
[----:B------:R-:W0:Y:S01]  /*0020*/  S2UR UR4, SR_CTAID.X ;  /* 0x00000000000479c3 */ /* 0x000e220000002500 */
[----:B------:R-:W1:Y:S01]  /*0030*/  LDCU.64 UR6, c[0x0][0x358] ;  /* 0x00006b00ff0677ac */ /* 0x000e620008000a00 */
[----:B------:R-:W-:Y:S01]  /*0040*/  BSSY.RECONVERGENT B0, `(.L_x_0) ;  /* 0x000008c000007945 */ /* 0x000fe20003800200 */
[----:B------:R-:W-:-:S02]  /*0050*/  CS2R R4, SRZ ;  /* 0x0000000000047805 */ /* 0x000fc4000001ff00 */
[----:B------:R-:W-:Y:S02]  /*0060*/  CS2R R18, SRZ ;  /* 0x0000000000127805 */ /* 0x000fe4000001ff00 */
[----:B------:R-:W-:Y:S02]  /*0070*/  CS2R R16, SRZ ;  /* 0x0000000000107805 */ /* 0x000fe4000001ff00 */
[----:B------:R-:W-:Y:S02]  /*0080*/  CS2R R20, SRZ ;  /* 0x0000000000147805 */ /* 0x000fe4000001ff00 */
[----:B------:R-:W-:Y:S01]  /*0090*/  CS2R R8, SRZ ;  /* 0x0000000000087805 */ /* 0x000fe2000001ff00 */
[----:B------:R-:W0:Y:S01]  /*00a0*/  LDC R3, c[0x0][0x360] ;  /* 0x0000d800ff037b82 */ /* 0x000e220000000800 */
[----:B------:R-:W-:Y:S02]  /*00b0*/  CS2R R10, SRZ ;  /* 0x00000000000a7805 */ /* 0x000fe4000001ff00 */
[----:B------:R-:W-:-:S02]  /*00c0*/  CS2R R12, SRZ ;  /* 0x00000000000c7805 */ /* 0x000fc4000001ff00 */
[----:B------:R-:W-:Y:S01]  /*00d0*/  CS2R R14, SRZ ;  /* 0x00000000000e7805 */ /* 0x000fe2000001ff00 */
[----:B0-----:R-:W-:-:S05]  /*00e0*/  IMAD R0, R3, UR4, R2 ;  /* 0x0000000403007c24 */ /* 0x001fca000f8e0202 */
[----:B------:R-:W-:-:S13]  /*00f0*/  ISETP.GT.U32.AND P0, PT, R0, 0x4fff, PT ;  /* 0x00004fff0000780c */ /* 0x000fda0003f04070 */
[----:B-1----:R-:W-:Y:S05]  /*0100*/  @P0 BRA `(.L_x_1) ;  /* 0x0000000400fc0947 */ /* 0x002fea0003800000 */
[----:B------:R-:W-:Y:S01]  /*0110*/  LOP3.LUT R3, R0, 0xffff, RZ, 0xc0, !PT ;  /* 0x0000ffff00037812 */ /* 0x000fe200078ec0ff */
[----:B------:R-:W0:Y:S01]  /*0120*/  S2R R8, SR_TID.Y ;  /* 0x0000000000087919 */ /* 0x000e220000002200 */
[----:B------:R-:W1:Y:S03]  /*0130*/  LDC.64 R4, c[0x0][0x380] ;  /* 0x0000e000ff047b82 */ /* 0x000e660000000a00 */
[----:B------:R-:W-:-:S05]  /*0140*/  IMAD R6, R3, 0xcccd, RZ ;  /* 0x0000cccd03067824 */ /* 0x000fca00078e02ff */
[----:B------:R-:W-:Y:S01]  /*0150*/  SHF.R.U32.HI R3, RZ, 0x18, R6 ;  /* 0x00000018ff037819 */ /* 0x000fe20000011606 */
[----:B------:R-:W2:Y:S03]  /*0160*/  LDC.64 R28, c[0x0][0x390] ;  /* 0x0000e400ff1c7b82 */ /* 0x000ea60000000a00 */
[----:B------:R-:W-:-:S05]  /*0170*/  PRMT R3, R3, 0x9910, RZ ;  /* 0x0000991003037816 */ /* 0x000fca00000000ff */
[----:B------:R-:W-:-:S05]  /*0180*/  IMAD R3, R3, 0x140, RZ ;  /* 0x0000014003037824 */ /* 0x000fca00078e02ff */
[----:B------:R-:W-:Y:S02]  /*0190*/  IADD3 R7, PT, PT, RZ, -R3, RZ ;  /* 0x80000003ff077210 */ /* 0x000fe40007ffe0ff */
[----:B------:R-:W-:Y:S02]  /*01a0*/  SHF.R.U32.HI R3, RZ, 0x10, R6 ;  /* 0x00000010ff037819 */ /* 0x000fe40000011606 */
[----:B------:R-:W-:Y:S02]  /*01b0*/  PRMT R7, R7, 0x7710, RZ ;  /* 0x0000771007077816 */ /* 0x000fe400000000ff */
[----:B------:R-:W-:Y:S02]  /*01c0*/  LOP3.LUT R3, R3, 0xff00, RZ, 0xc0, !PT ;  /* 0x0000ff0003037812 */ /* 0x000fe400078ec0ff */
[----:B------:R-:W-:Y:S02]  /*01d0*/  IADD3 R6, PT, PT, R0, R7, RZ ;  /* 0x0000000700067210 */ /* 0x000fe40007ffe0ff */
[----:B0-----:R-:W-:Y:S01]  /*01e0*/  IADD3 R3, PT, PT, R3, R8, RZ ;  /* 0x0000000803037210 */ /* 0x001fe20007ffe0ff */
[----:B--2---:R-:W2:Y:S01]  /*01f0*/  LDG.E.64 R16, desc[UR6][R28.64] ;  /* 0x000000061c107981 */ /* 0x004ea2000c1e1b00 */
[----:B------:R-:W-:-:S03]  /*0200*/  LOP3.LUT R6, R6, 0xffff, RZ, 0xc0, !PT ;  /* 0x0000ffff06067812 */ /* 0x000fc600078ec0ff */
[----:B------:R-:W3:Y:S02]  /*0210*/  LDG.E.64 R12, desc[UR6][R28.64+0x8] ;  /* 0x000008061c0c7981 */ /* 0x000ee4000c1e1b00 */
[----:B------:R-:W-:-:S04]  /*0220*/  IMAD R3, R3, 0x140, R6 ;  /* 0x0000014003037824 */ /* 0x000fc800078e0206 */
[----:B-1----:R-:W-:Y:S02]  /*0230*/  IMAD.WIDE.U32 R24, R3, 0x8, R4 ;  /* 0x0000000803187825 */ /* 0x002fe400078e0004 */
[----:B------:R0:W4:Y:S04]  /*0240*/  LDG.E.64 R4, desc[UR6][R28.64+0x10] ;  /* 0x000010061c047981 */ /* 0x000128000c1e1b00 */
[----:B------:R-:W2:Y:S04]  /*0250*/  LDG.E.64 R26, desc[UR6][R24.64+0x50000] ;  /* 0x05000006181a7981 */ /* 0x000ea8000c1e1b00 */
[----:B------:R-:W5:Y:S04]  /*0260*/  LDG.E.64 R22, desc[UR6][R24.64+0x64000] ;  /* 0x0640000618167981 */ /* 0x000f68000c1e1b00 */
[----:B------:R-:W3:Y:S04]  /*0270*/  LDG.E.64 R20, desc[UR6][R24.64+0x78000] ;  /* 0x0780000618147981 */ /* 0x000ee8000c1e1b00 */
[----:B------:R-:W4:Y:S04]  /*0280*/  LDG.E.64 R18, desc[UR6][R24.64] ;  /* 0x0000000618127981 */ /* 0x000f28000c1e1b00 */
[----:B------:R-:W4:Y:S04]  /*0290*/  LDG.E.64 R8, desc[UR6][R24.64+0x14000] ;  /* 0x0140000618087981 */ /* 0x000f28000c1e1b00 */
[----:B------:R-:W4:Y:S04]  /*02a0*/  LDG.E.64 R14, desc[UR6][R24.64+0x8c000] ;  /* 0x08c00006180e7981 */ /* 0x000f28000c1e1b00 */
[----:B------:R-:W4:Y:S04]  /*02b0*/  LDG.E.64 R10, desc[UR6][R24.64+0x28000] ;  /* 0x02800006180a7981 */ /* 0x000f28000c1e1b00 */
[----:B------:R1:W4:Y:S01]  /*02c0*/  LDG.E.64 R6, desc[UR6][R24.64+0x3c000] ;  /* 0x03c0000618067981 */ /* 0x000322000c1e1b00 */
[-C--:B--2---:R-:W-:Y:S01]  /*02d0*/  FMUL R3, R27, R17.reuse ;  /* 0x000000111b037220 */ /* 0x084fe20000400000 */
[----:B0-----:R-:W-:-:S03]  /*02e0*/  FMUL R28, R26, R17 ;  /* 0x000000111a1c7220 */ /* 0x001fc60000400000 */
[-C--:B-1----:R-:W-:Y:S01]  /*02f0*/  FFMA R25, R26, R16.reuse, R3 ;  /* 0x000000101a197223 */ /* 0x082fe20000000003 */
[----:B------:R-:W-:Y:S01]  /*0300*/  FFMA R26, R27, R16, -R28 ;  /* 0x000000101b1a7223 */ /* 0x000fe2000000081c */
[-C--:B-----5:R-:W-:Y:S01]  /*0310*/  FMUL R3, R23, R17.reuse ;  /* 0x0000001117037220 */ /* 0x0a0fe20000400000 */
[----:B------:R-:W-:-:S03]  /*0320*/  FMUL R27, R22, R17 ;  /* 0x00000011161b7220 */ /* 0x000fc60000400000 */
[-C--:B------:R-:W-:Y:S01]  /*0330*/  FFMA R3, R22, R16.reuse, R3 ;  /* 0x0000001016037223 */ /* 0x080fe20000000003 */
[----:B------:R-:W-:Y:S01]  /*0340*/  FFMA R22, R23, R16, -R27 ;  /* 0x0000001017167223 */ /* 0x000fe2000000081b */
[-C--:B---3--:R-:W-:Y:S01]  /*0350*/  FMUL R23, R21, R17.reuse ;  /* 0x0000001115177220 */ /* 0x088fe20000400000 */
[----:B------:R-:W-:-:S03]  /*0360*/  FMUL R24, R20, R17 ;  /* 0x0000001114187220 */ /* 0x000fc60000400000 */
[-C--:B------:R-:W-:Y:S01]  /*0370*/  FFMA R23, R20, R16.reuse, R23 ;  /* 0x0000001014177223 */ /* 0x080fe20000000017 */
[C-C-:B----4-:R-:W-:Y:S01]  /*0380*/  FADD R20, R18.reuse, -R25.reuse ;  /* 0x8000001912147221 */ /* 0x150fe20000000000 */
[----:B------:R-:W-:Y:S01]  /*0390*/  FADD R18, R18, R25 ;  /* 0x0000001912127221 */ /* 0x000fe20000000000 */
[C-C-:B------:R-:W-:Y:S01]  /*03a0*/  FADD R25, R8.reuse, -R3.reuse ;  /* 0x8000000308197221 */ /* 0x140fe20000000000 */
[----:B------:R-:W-:Y:S01]  /*03b0*/  FADD R8, R8, R3 ;  /* 0x0000000308087221 */ /* 0x000fe20000000000 */
[-C--:B------:R-:W-:Y:S01]  /*03c0*/  FFMA R24, R21, R16.reuse, -R24 ;  /* 0x0000001015187223 */ /* 0x080fe20000000818 */
[----:B------:R-:W-:Y:S01]  /*03d0*/  FADD R3, R9, -R22 ;  /* 0x8000001609037221 */ /* 0x000fe20000000000 */
[-C--:B------:R-:W-:Y:S01]  /*03e0*/  FMUL R27, R15, R17.reuse ;  /* 0x000000110f1b7220 */ /* 0x080fe20000400000 */
[----:B------:R-:W-:Y:S01]  /*03f0*/  FADD R21, R19, -R26 ;  /* 0x8000001a13157221 */ /* 0x000fe20000000000 */
[----:B------:R-:W-:Y:S01]  /*0400*/  FADD R9, R9, R22 ;  /* 0x0000001609097221 */ /* 0x000fe20000000000 */
[----:B------:R-:W-:Y:S01]  /*0410*/  FADD R19, R19, R26 ;  /* 0x0000001a13137221 */ /* 0x000fe20000000000 */
[C-C-:B------:R-:W-:Y:S01]  /*0420*/  FADD R22, R10.reuse, -R23.reuse ;  /* 0x800000170a167221 */ /* 0x140fe20000000000 */
[----:B------:R-:W-:Y:S01]  /*0430*/  FADD R23, R10, R23 ;  /* 0x000000170a177221 */ /* 0x000fe20000000000 */
[C---:B------:R-:W-:Y:S01]  /*0440*/  FMUL R26, R14.reuse, R17 ;  /* 0x000000110e1a7220 */ /* 0x040fe20000400000 */
[-C--:B------:R-:W-:Y:S01]  /*0450*/  FFMA R27, R14, R16.reuse, R27 ;  /* 0x000000100e1b7223 */ /* 0x080fe2000000001b */
[C-C-:B------:R-:W-:Y:S01]  /*0460*/  FADD R10, R11.reuse, -R24.reuse ;  /* 0x800000180b0a7221 */ /* 0x140fe20000000000 */
[----:B------:R-:W-:Y:S01]  /*0470*/  FADD R11, R11, R24 ;  /* 0x000000180b0b7221 */ /* 0x000fe20000000000 */
[----:B------:R-:W-:Y:S01]  /*0480*/  FFMA R16, R15, R16, -R26 ;  /* 0x000000100f107223 */ /* 0x000fe2000000081a */
[C-C-:B------:R-:W-:Y:S01]  /*0490*/  FADD R15, R6.reuse, -R27.reuse ;  /* 0x8000001b060f7221 */ /* 0x140fe20000000000 */
[----:B------:R-:W-:Y:S01]  /*04a0*/  FADD R17, R6, R27 ;  /* 0x0000001b06117221 */ /* 0x000fe20000000000 */
[-C--:B------:R-:W-:Y:S01]  /*04b0*/  FMUL R6, R11, R13.reuse ;  /* 0x0000000d0b067220 */ /* 0x080fe20000400000 */
[-C--:B------:R-:W-:Y:S01]  /*04c0*/  FMUL R24, R23, R13.reuse ;  /* 0x0000000d17187220 */ /* 0x080fe20000400000 */
[C-C-:B------:R-:W-:Y:S01]  /*04d0*/  FADD R14, R7.reuse, R16.reuse ;  /* 0x00000010070e7221 */ /* 0x140fe20000000000 */
[----:B------:R-:W-:Y:S01]  /*04e0*/  FADD R16, R7, -R16 ;  /* 0x8000001007107221 */ /* 0x000fe20000000000 */
[-C--:B------:R-:W-:Y:S01]  /*04f0*/  FFMA R7, R23, R12.reuse, R6 ;  /* 0x0000000c17077223 */ /* 0x080fe20000000006 */
[----:B------:R-:W-:Y:S01]  /*0500*/  FFMA R6, R11, R12, -R24 ;  /* 0x0000000c0b067223 */ /* 0x000fe20000000818 */
[-C--:B------:R-:W-:Y:S01]  /*0510*/  FMUL R24, R14, R13.reuse ;  /* 0x0000000d0e187220 */ /* 0x080fe20000400000 */
[-C--:B------:R-:W-:Y:S01]  /*0520*/  FMUL R11, R17, R13.reuse ;  /* 0x0000000d110b7220 */ /* 0x080fe20000400000 */
[----:B------:R-:W-:-:S02]  /*0530*/  FMUL R23, R22, R13 ;  /* 0x0000000d16177220 */ /* 0x000fc40000400000 */
[-C--:B------:R-:W-:Y:S01]  /*0540*/  FFMA R17, R17, R12.reuse, R24 ;  /* 0x0000000c11117223 */ /* 0x080fe20000000018 */
[-C--:B------:R-:W-:Y:S01]  /*0550*/  FFMA R24, R14, R12.reuse, -R11 ;  /* 0x0000000c0e187223 */ /* 0x080fe2000000080b */
[CC--:B------:R-:W-:Y:S01]  /*0560*/  FFMA R11, R10.reuse, R12.reuse, -R23 ;  /* 0x0000000c0a0b7223 */ /* 0x0c0fe20000000817 */
[CC--:B------:R-:W-:Y:S01]  /*0570*/  FMUL R27, R15.reuse, R13.reuse ;  /* 0x0000000d0f1b7220 */ /* 0x0c0fe20000400000 */
[-C--:B------:R-:W-:Y:S01]  /*0580*/  FMUL R23, R10, R13.reuse ;  /* 0x0000000d0a177220 */ /* 0x080fe20000400000 */
[C---:B------:R-:W-:Y:S02]  /*0590*/  FMUL R10, R16.reuse, R13 ;  /* 0x0000000d100a7220 */ /* 0x040fe40000400000 */
[-C--:B------:R-:W-:Y:S01]  /*05a0*/  FFMA R16, R16, R12.reuse, -R27 ;  /* 0x0000000c10107223 */ /* 0x080fe2000000081b */
[-C--:B------:R-:W-:Y:S01]  /*05b0*/  FFMA R14, R22, -R12.reuse, -R23 ;  /* 0x8000000c160e7223 */ /* 0x080fe20000000817 */
[----:B------:R-:W-:Y:S01]  /*05c0*/  FFMA R10, R15, -R12, -R10 ;  /* 0x8000000c0f0a7223 */ /* 0x000fe2000000080a */
[C-C-:B------:R-:W-:Y:S01]  /*05d0*/  FADD R13, R9.reuse, -R24.reuse ;  /* 0x80000018090d7221 */ /* 0x140fe20000000000 */
[----:B------:R-:W-:Y:S01]  /*05e0*/  FADD R15, R9, R24 ;  /* 0x00000018090f7221 */ /* 0x000fe20000000000 */
[C-C-:B------:R-:W-:Y:S01]  /*05f0*/  FADD R12, R8.reuse, -R17.reuse ;  /* 0x80000011080c7221 */ /* 0x140fe20000000000 */
[C-C-:B------:R-:W-:Y:S01]  /*0600*/  FADD R9, R25.reuse, -R16.reuse ;  /* 0x8000001019097221 */ /* 0x140fe20000000000 */
[----:B------:R-:W-:Y:S01]  /*0610*/  FADD R8, R8, R17 ;  /* 0x0000001108087221 */ /* 0x000fe20000000000 */
[----:B------:R-:W-:Y:S01]  /*0620*/  FADD R25, R25, R16 ;  /* 0x0000001019197221 */ /* 0x000fe20000000000 */
[C-C-:B------:R-:W-:Y:S01]  /*0630*/  FADD R16, R3.reuse, -R10.reuse ;  /* 0x8000000a03107221 */ /* 0x140fe20000000000 */
[----:B------:R-:W-:Y:S01]  /*0640*/  FADD R17, R3, R10 ;  /* 0x0000000a03117221 */ /* 0x000fe20000000000 */
[C-C-:B------:R-:W-:Y:S01]  /*0650*/  FADD R10, R18.reuse, -R7.reuse ;  /* 0x80000007120a7221 */ /* 0x140fe20000000000 */
[----:B------:R-:W-:Y:S01]  /*0660*/  FADD R18, R18, R7 ;  /* 0x0000000712127221 */ /* 0x000fe20000000000 */
[C-C-:B------:R-:W-:Y:S01]  /*0670*/  FADD R7, R19.reuse, -R6.reuse ;  /* 0x8000000613077221 */ /* 0x140fe20000000000 */
[----:B------:R-:W-:Y:S01]  /*0680*/  FADD R19, R19, R6 ;  /* 0x0000000613137221 */ /* 0x000fe20000000000 */
[--C-:B------:R-:W-:Y:S01]  /*0690*/  FADD R6, R21, -R14.reuse ;  /* 0x8000000e15067221 */ /* 0x100fe20000000000 */
[C-C-:B------:R-:W-:Y:S01]  /*06a0*/  FADD R3, R20.reuse, -R11.reuse ;  /* 0x8000000b14037221 */ /* 0x140fe20000000000 */
[-C--:B------:R-:W-:Y:S01]  /*06b0*/  FMUL R23, R15, R5.reuse ;  /* 0x000000050f177220 */ /* 0x080fe20000400000 */
[----:B------:R-:W-:Y:S01]  /*06c0*/  FADD R14, R21, R14 ;  /* 0x0000000e150e7221 */ /* 0x000fe20000000000 */
[----:B------:R-:W-:Y:S01]  /*06d0*/  FADD R11, R20, R11 ;  /* 0x0000000b140b7221 */ /* 0x000fe20000000000 */
[----:B------:R-:W-:Y:S01]  /*06e0*/  FMUL R21, R5, -0.70710676908493041992 ;  /* 0xbf3504f305157820 */ /* 0x000fe20000400000 */
[-C--:B------:R-:W-:Y:S01]  /*06f0*/  FMUL R20, R12, R5.reuse ;  /* 0x000000050c147220 */ /* 0x080fe20000400000 */
[CC--:B------:R-:W-:Y:S01]  /*0700*/  FMUL R24, R8.reuse, R5.reuse ;  /* 0x0000000508187220 */ /* 0x0c0fe20000400000 */
[-C--:B------:R-:W-:Y:S01]  /*0710*/  FFMA R23, R8, R4.reuse, R23 ;  /* 0x0000000408177223 */ /* 0x080fe20000000017 */
[C---:B------:R-:W-:Y:S01]  /*0720*/  FMUL R5, R13.reuse, R5 ;  /* 0x000000050d057220 */ /* 0x040fe20000400000 */
[C-C-:B------:R-:W-:Y:S01]  /*0730*/  FFMA R8, R4.reuse, -0.70710676908493041992, R21.reuse ;  /* 0xbf3504f304087823 */ /* 0x140fe20000000015 */
[-C--:B------:R-:W-:Y:S01]  /*0740*/  FFMA R13, R13, R4.reuse, -R20 ;  /* 0x000000040d0d7223 */ /* 0x080fe20000000814 */
[----:B------:R-:W-:Y:S01]  /*0750*/  FFMA R20, R4, 0.70710676908493041992, R21 ;  /* 0x3f3504f304147823 */ /* 0x000fe20000000015 */
[-C--:B------:R-:W-:Y:S01]  /*0760*/  FFMA R24, R15, R4.reuse, -R24 ;  /* 0x000000040f187223 */ /* 0x080fe20000000818 */
[----:B------:R-:W-:Y:S01]  /*0770*/  FFMA R26, R12, -R4, -R5 ;  /* 0x800000040c1a7223 */ /* 0x000fe20000000805 */
[-C--:B------:R-:W-:Y:S01]  /*0780*/  FMUL R22, R17, R8.reuse ;  /* 0x0000000811167220 */ /* 0x080fe20000400000 */
[----:B------:R-:W-:Y:S01]  /*0790*/  FMUL R4, R25, R8 ;  /* 0x0000000819047220 */ /* 0x000fe20000400000 */
[CC--:B------:R-:W-:Y:S01]  /*07a0*/  FMUL R12, R16.reuse, R20.reuse ;  /* 0x00000014100c7220 */ /* 0x0c0fe20000400000 */
[-C--:B------:R-:W-:Y:S01]  /*07b0*/  FMUL R21, R9, R20.reuse ;  /* 0x0000001409157220 */ /* 0x080fe20000400000 */
[-C--:B------:R-:W-:Y:S01]  /*07c0*/  FFMA R22, R25, R20.reuse, -R22 ;  /* 0x0000001419167223 */ /* 0x080fe20000000816 */
[----:B------:R-:W-:Y:S01]  /*07d0*/  FFMA R15, R17, R20, R4 ;  /* 0x00000014110f7223 */ /* 0x000fe20000000004 */
[-C--:B------:R-:W-:Y:S01]  /*07e0*/  FFMA R20, R9, R8.reuse, R12 ;  /* 0x0000000809147223 */ /* 0x080fe2000000000c */
[----:B------:R-:W-:Y:S01]  /*07f0*/  FFMA R21, R16, R8, -R21 ;  /* 0x0000000810157223 */ /* 0x000fe20000000815 */
[C-C-:B------:R-:W-:Y:S01]  /*0800*/  FADD R8, R18.reuse, -R23.reuse ;  /* 0x8000001712087221 */ /* 0x140fe20000000000 */
[----:B------:R-:W-:Y:S01]  /*0810*/  FADD R4, R18, R23 ;  /* 0x0000001712047221 */ /* 0x000fe20000000000 */
        /* <DEDUP_REMOVED lines=8> */
[----:B------:R-:W-:Y:S01]  /*08a0*/  FADD R14, R3, -R20 ;  /* 0x80000014030e7221 */ /* 0x000fe20000000000 */
[C-C-:B------:R-:W-:Y:S01]  /*08b0*/  FADD R15, R6.reuse, -R21.reuse ;  /* 0x80000015060f7221 */ /* 0x140fe20000000000 */
[C-C-:B------:R-:W-:Y:S01]  /*08c0*/  FADD R13, R7.reuse, -R26.reuse ;  /* 0x8000001a070d7221 */ /* 0x140fe20000000000 */
[----:B------:R-:W-:Y:S01]  /*08d0*/  FADD R17, R7, R26 ;  /* 0x0000001a07117221 */ /* 0x000fe20000000000 */
[----:B------:R-:W-:Y:S01]  /*08e0*/  FADD R20, R3, R20 ;  /* 0x0000001403147221 */ /* 0x000fe20000000000 */
[----:B------:R-:W-:-:S07]  /*08f0*/  FADD R21, R6, R21 ;  /* 0x0000001506157221 */ /* 0x000fce0000000000 */
.L_x_1:
[----:B------:R-:W-:Y:S05]  /*0900*/  BSYNC.RECONVERGENT B0 ;  /* 0x0000000000007941 */ /* 0x000fea0003800200 */
.L_x_0:
[----:B------:R-:W-:Y:S06]  /*0910*/  BAR.SYNC.DEFER_BLOCKING 0x0 ;  /* 0x0000000000007b1d */ /* 0x000fec0000010000 */
[----:B------:R-:W-:Y:S04]  /*0920*/  BSSY.RECONVERGENT B0, `(.L_x_2) ;  /* 0x0000010000007945 */ /* 0x000fe80003800200 */
[----:B------:R-:W-:Y:S05]  /*0930*/  @P0 BRA `(.L_x_3) ;  /* 0x0000000000380947 */ /* 0x000fea0003800000 */
[----:B------:R-:W0:Y:S01]  /*0940*/  S2R R3, SR_TID.Y ;  /* 0x0000000000037919 */ /* 0x000e220000002200 */
[----:B------:R-:W1:Y:S01]  /*0950*/  S2UR UR5, SR_CgaCtaId ;  /* 0x00000000000579c3 */ /* 0x000e620000008800 */
[----:B------:R-:W-:Y:S02]  /*0960*/  UMOV UR4, 0x400 ;  /* 0x0000040000047882 */ /* 0x000fe40000000000 */
[----:B-1----:R-:W-:Y:S01]  /*0970*/  ULEA UR4, UR5, UR4, 0x18 ;  /* 0x0000000405047291 */ /* 0x002fe2000f8ec0ff */
[----:B0-----:R-:W-:-:S05]  /*0980*/  LEA R3, R3, R2, 0x7 ;  /* 0x0000000203037211 */ /* 0x001fca00078e38ff */
[----:B------:R-:W-:-:S05]  /*0990*/  LEA R3, R3, UR4, 0x3 ;  /* 0x0000000403037c11 */ /* 0x000fca000f8e18ff */
[----:B------:R0:W-:Y:S04]  /*09a0*/  STS.64 [R3], R4 ;  /* 0x0000000403007388 */ /* 0x0001e80000000a00 */
[----:B------:R0:W-:Y:S04]  /*09b0*/  STS.64 [R3+0x80], R18 ;  /* 0x0000801203007388 */ /* 0x0001e80000000a00 */
[----:B------:R0:W-:Y:S04]  /*09c0*/  STS.64 [R3+0x100], R16 ;  /* 0x0001001003007388 */ /* 0x0001e80000000a00 */
[----:B------:R0:W-:Y:S04]  /*09d0*/  STS.64 [R3+0x180], R20 ;  /* 0x0001801403007388 */ /* 0x0001e80000000a00 */
[----:B------:R0:W-:Y:S04]  /*09e0*/  STS.64 [R3+0x200], R8 ;  /* 0x0002000803007388 */ /* 0x0001e80000000a00 */
[----:B------:R0:W-:Y:S04]  /*09f0*/  STS.64 [R3+0x280], R10 ;  /* 0x0002800a03007388 */ /* 0x0001e80000000a00 */
[----:B------:R0:W-:Y:S04]  /*0a00*/  STS.64 [R3+0x300], R12 ;  /* 0x0003000c03007388 */ /* 0x0001e80000000a00 */
[----:B------:R0:W-:Y:S02]  /*0a10*/  STS.64 [R3+0x380], R14 ;  /* 0x0003800e03007388 */ /* 0x0001e40000000a00 */
.L_x_3:
[----:B------:R-:W-:Y:S05]  /*0a20*/  BSYNC.RECONVERGENT B0 ;  /* 0x0000000000007941 */ /* 0x000fea0003800200 */
.L_x_2:
[----:B------:R-:W-:Y:S06]  /*0a30*/  BAR.SYNC.DEFER_BLOCKING 0x0 ;  /* 0x0000000000007b1d */ /* 0x000fec0000010000 */
[----:B------:R-:W-:Y:S04]  /*0a40*/  BSSY.RECONVERGENT B0, `(.L_x_4) ;  /* 0x000007b000007945 */ /* 0x000fe80003800200 */
[----:B------:R-:W-:Y:S05]  /*0a50*/  @P0 BRA `(.L_x_5) ;  /* 0x0000000400e40947 */ /* 0x000fea0003800000 */
[----:B0-----:R-:W0:Y:S01]  /*0a60*/  S2R R9, SR_TID.Y ;  /* 0x0000000000097919 */ /* 0x001e220000002200 */
[----:B------:R-:W1:Y:S01]  /*0a70*/  LDCU.64 UR4, c[0x0][0x390] ;  /* 0x00007200ff0477ac */ /* 0x000e620008000a00 */
[----:B0-----:R-:W-:-:S04]  /*0a80*/  SHF.L.U32 R3, R9, 0x3, RZ ;  /* 0x0000000309037819 */ /* 0x001fc800000006ff */
[----:B------:R-:W-:-:S04]  /*0a90*/  LOP3.LUT R3, R3, 0x38, RZ, 0xc0, !PT ;  /* 0x0000003803037812 */ /* 0x000fc800078ec0ff */
[----:B-1----:R-:W-:-:S04]  /*0aa0*/  IADD3 R12, P1, PT, R3, UR4, RZ ;  /* 0x00000004030c7c10 */ /* 0x002fc8000ff3e0ff */
[----:B------:R-:W-:-:S05]  /*0ab0*/  IADD3.X R13, PT, PT, RZ, UR5, RZ, P1, !PT ;  /* 0x00000005ff0d7c10 */ /* 0x000fca0008ffe4ff */
[----:B------:R-:W2:Y:S04]  /*0ac0*/  LDG.E.64 R16, desc[UR6][R12.64+0x18] ;  /* 0x000018060c107981 */ /* 0x000ea8000c1e1b00 */
[----:B------:R-:W3:Y:S04]  /*0ad0*/  LDG.E.64 R4, desc[UR6][R12.64+0x58] ;  /* 0x000058060c047981 */ /* 0x000ee8000c1e1b00 */
[----:B------:R0:W4:Y:S01]  /*0ae0*/  LDG.E.64 R6, desc[UR6][R12.64+0x98] ;  /* 0x000098060c067981 */ /* 0x000122000c1e1b00 */
[----:B------:R-:W1:Y:S01]  /*0af0*/  S2UR UR5, SR_CgaCtaId ;  /* 0x00000000000579c3 */ /* 0x000e620000008800 */
[----:B------:R-:W-:Y:S01]  /*0b00*/  UMOV UR4, 0x400 ;  /* 0x0000040000047882 */ /* 0x000fe20000000000 */
[----:B------:R-:W-:Y:S01]  /*0b10*/  LEA R24, R9, R2, 0x4 ;  /* 0x0000000209187211 */ /* 0x000fe200078e20ff */
[----:B-1----:R-:W-:-:S06]  /*0b20*/  ULEA UR4, UR5, UR4, 0x18 ;  /* 0x0000000405047291 */ /* 0x002fcc000f8ec0ff */
[----:B------:R-:W-:-:S05]  /*0b30*/  LEA R24, R24, UR4, 0x3 ;  /* 0x0000000418187c11 */ /* 0x000fca000f8e18ff */
[----:B------:R-:W2:Y:S04]  /*0b40*/  LDS.64 R20, [R24+0x5000] ;  /* 0x0050000018147984 */ /* 0x000ea80000000a00 */
[----:B------:R-:W1:Y:S04]  /*0b50*/  LDS.64 R8, [R24+0x4000] ;  /* 0x0040000018087984 */ /* 0x000e680000000a00 */
[----:B------:R-:W5:Y:S04]  /*0b60*/  LDS.64 R14, [R24+0x6000] ;  /* 0x00600000180e7984 */ /* 0x000f680000000a00 */
[----:B------:R-:W5:Y:S04]  /*0b70*/  LDS.64 R18, [R24+0x7000] ;  /* 0x0070000018127984 */ /* 0x000f680000000a00 */
[----:B0-----:R-:W-:Y:S04]  /*0b80*/  LDS.64 R12, [R24+0x3000] ;  /* 0x00300000180c7984 */ /* 0x001fe80000000a00 */
[----:B------:R-:W0:Y:S01]  /*0b90*/  LDS.64 R10, [R24+0x2000] ;  /* 0x00200000180a7984 */ /* 0x000e220000000a00 */
[-C--:B--2---:R-:W-:Y:S01]  /*0ba0*/  FMUL R23, R21, R17.reuse ;  /* 0x0000001115177220 */ /* 0x084fe20000400000 */
[-C--:B-1----:R-:W-:Y:S01]  /*0bb0*/  FMUL R3, R9, R17.reuse ;  /* 0x0000001109037220 */ /* 0x082fe20000400000 */
[-C--:B------:R-:W-:Y:S01]  /*0bc0*/  FMUL R22, R8, R17.reuse ;  /* 0x0000001108167220 */ /* 0x080fe20000400000 */
[-C--:B-----5:R-:W-:Y:S01]  /*0bd0*/  FMUL R25, R15, R17.reuse ;  /* 0x000000110f197220 */ /* 0x0a0fe20000400000 */
[-C--:B------:R-:W-:Y:S01]  /*0be0*/  FFMA R23, R20, R16.reuse, R23 ;  /* 0x0000001014177223 */ /* 0x080fe20000000017 */
[-C--:B------:R-:W-:Y:S01]  /*0bf0*/  FFMA R3, R8, R16.reuse, R3 ;  /* 0x0000001008037223 */ /* 0x080fe20000000003 */
[----:B------:R-:W-:Y:S01]  /*0c00*/  FFMA R22, R9, R16, -R22 ;  /* 0x0000001009167223 */ /* 0x000fe20000000816 */
[-C--:B------:R-:W-:Y:S01]  /*0c10*/  FMUL R20, R20, R17.reuse ;  /* 0x0000001114147220 */ /* 0x080fe20000400000 */
[----:B------:R-:W1:Y:S01]  /*0c20*/  LDS.64 R8, [R24+0x1000] ;  /* 0x0010000018087984 */ /* 0x000e620000000a00 */
[----:B------:R-:W-:-:S02]  /*0c30*/  FMUL R26, R18, R17 ;  /* 0x00000011121a7220 */ /* 0x000fc40000400000 */
[-C--:B------:R-:W-:Y:S01]  /*0c40*/  FFMA R20, R21, R16.reuse, -R20 ;  /* 0x0000001015147223 */ /* 0x080fe20000000814 */
[CC--:B------:R-:W-:Y:S01]  /*0c50*/  FFMA R21, R14.reuse, R16.reuse, R25 ;  /* 0x000000100e157223 */ /* 0x0c0fe20000000019 */
[CC--:B------:R-:W-:Y:S01]  /*0c60*/  FMUL R25, R19.reuse, R17.reuse ;  /* 0x0000001113197220 */ /* 0x0c0fe20000400000 */
[----:B------:R-:W-:Y:S01]  /*0c70*/  FMUL R14, R14, R17 ;  /* 0x000000110e0e7220 */ /* 0x000fe20000400000 */
[-C--:B------:R-:W-:Y:S02]  /*0c80*/  FFMA R26, R19, R16.reuse, -R26 ;  /* 0x00000010131a7223 */ /* 0x080fe4000000081a */
[-C--:B------:R-:W-:Y:S01]  /*0c90*/  FFMA R17, R18, R16.reuse, R25 ;  /* 0x0000001012117223 */ /* 0x080fe20000000019 */
[----:B------:R-:W-:Y:S01]  /*0ca0*/  FFMA R14, R15, R16, -R14 ;  /* 0x000000100f0e7223 */ /* 0x000fe2000000080e */
[C-C-:B0-----:R-:W-:Y:S01]  /*0cb0*/  FADD R25, R10.reuse, R21.reuse ;  /* 0x000000150a197221 */ /* 0x141fe20000000000 */
[----:B------:R-:W-:Y:S01]  /*0cc0*/  FADD R15, R10, -R21 ;  /* 0x800000150a0f7221 */ /* 0x000fe20000000000 */
[C-C-:B------:R-:W-:Y:S01]  /*0cd0*/  FADD R16, R12.reuse, -R17.reuse ;  /* 0x800000110c107221 */ /* 0x140fe20000000000 */
[----:B------:R-:W-:Y:S01]  /*0ce0*/  FADD R17, R12, R17 ;  /* 0x000000110c117221 */ /* 0x000fe20000000000 */
[C-C-:B------:R-:W-:Y:S01]  /*0cf0*/  FADD R10, R11.reuse, R14.reuse ;  /* 0x0000000e0b0a7221 */ /* 0x140fe20000000000 */
[----:B------:R-:W-:Y:S01]  /*0d00*/  FADD R19, R11, -R14 ;  /* 0x8000000e0b137221 */ /* 0x000fe20000000000 */
[C-C-:B------:R-:W-:Y:S01]  /*0d10*/  FADD R18, R13.reuse, R26.reuse ;  /* 0x0000001a0d127221 */ /* 0x140fe20000000000 */
[----:B------:R-:W-:Y:S01]  /*0d20*/  FADD R21, R13, -R26 ;  /* 0x8000001a0d157221 */ /* 0x000fe20000000000 */
[-C--:B---3--:R-:W-:Y:S01]  /*0d30*/  FMUL R11, R17, R5.reuse ;  /* 0x00000005110b7220 */ /* 0x088fe20000400000 */
[-C--:B------:R-:W-:Y:S01]  /*0d40*/  FMUL R13, R25, R5.reuse ;  /* 0x00000005190d7220 */ /* 0x080fe20000400000 */
[-C--:B------:R-:W-:Y:S01]  /*0d50*/  FMUL R14, R18, R5.reuse ;  /* 0x00000005120e7220 */ /* 0x080fe20000400000 */
[-C--:B------:R-:W-:Y:S01]  /*0d60*/  FMUL R12, R10, R5.reuse ;  /* 0x000000050a0c7220 */ /* 0x080fe20000400000 */
[-C--:B------:R-:W-:Y:S01]  /*0d70*/  FFMA R18, R18, R4.reuse, -R11 ;  /* 0x0000000412127223 */ /* 0x080fe2000000080b */
[-C--:B------:R-:W-:Y:S01]  /*0d80*/  FFMA R13, R10, R4.reuse, -R13 ;  /* 0x000000040a0d7223 */ /* 0x080fe2000000080d */
[-C--:B------:R-:W-:Y:S01]  /*0d90*/  FMUL R26, R15, R5.reuse ;  /* 0x000000050f1a7220 */ /* 0x080fe20000400000 */
[----:B------:R0:W2:Y:S01]  /*0da0*/  LDS.64 R10, [R24] ;  /* 0x00000000180a7984 */ /* 0x0000a20000000a00 */
[-C--:B------:R-:W-:Y:S01]  /*0db0*/  FFMA R17, R17, R4.reuse, R14 ;  /* 0x0000000411117223 */ /* 0x080fe2000000000e */
[CC--:B------:R-:W-:Y:S01]  /*0dc0*/  FMUL R28, R16.reuse, R5.reuse ;  /* 0x00000005101c7220 */ /* 0x0c0fe20000400000 */
[CC--:B------:R-:W-:Y:S01]  /*0dd0*/  FFMA R14, R19.reuse, R4.reuse, -R26 ;  /* 0x00000004130e7223 */ /* 0x0c0fe2000000081a */
[-C--:B------:R-:W-:Y:S01]  /*0de0*/  FMUL R26, R19, R5.reuse ;  /* 0x00000005131a7220 */ /* 0x080fe20000400000 */
[----:B------:R-:W-:Y:S01]  /*0df0*/  FMUL R19, R21, R5 ;  /* 0x0000000515137220 */ /* 0x000fe20000400000 */
[-C--:B------:R-:W-:Y:S01]  /*0e00*/  FFMA R12, R25, R4.reuse, R12 ;  /* 0x00000004190c7223 */ /* 0x080fe2000000000c */
[----:B----4-:R-:W-:Y:S01]  /*0e10*/  FMUL R25, R7, -0.70710676908493041992 ;  /* 0xbf3504f307197820 */ /* 0x010fe20000400000 */
[-C--:B------:R-:W-:Y:S01]  /*0e20*/  FFMA R5, R15, -R4.reuse, -R26 ;  /* 0x800000040f057223 */ /* 0x080fe2000000081a */
[-C--:B------:R-:W-:Y:S01]  /*0e30*/  FFMA R15, R21, R4.reuse, -R28 ;  /* 0x00000004150f7223 */ /* 0x080fe2000000081c */
[----:B------:R-:W-:Y:S01]  /*0e40*/  FFMA R4, R16, -R4, -R19 ;  /* 0x8000000410047223 */ /* 0x000fe20000000813 */
[C-C-:B-1----:R-:W-:Y:S01]  /*0e50*/  FADD R16, R8.reuse, R23.reuse ;  /* 0x0000001708107221 */ /* 0x142fe20000000000 */
[C-C-:B------:R-:W-:Y:S01]  /*0e60*/  FADD R21, R9.reuse, R20.reuse ;  /* 0x0000001409157221 */ /* 0x140fe20000000000 */
[----:B------:R-:W-:Y:S01]  /*0e70*/  FADD R26, R8, -R23 ;  /* 0x80000017081a7221 */ /* 0x000fe20000000000 */
[----:B------:R-:W-:Y:S01]  /*0e80*/  FADD R19, R9, -R20 ;  /* 0x8000001409137221 */ /* 0x000fe20000000000 */
[C-C-:B------:R-:W-:Y:S01]  /*0e90*/  FADD R9, R16.reuse, -R17.reuse ;  /* 0x8000001110097221 */ /* 0x140fe20000000000 */
[----:B------:R-:W-:Y:S01]  /*0ea0*/  FADD R23, R16, R17 ;  /* 0x0000001110177221 */ /* 0x000fe20000000000 */
[C-C-:B------:R-:W-:Y:S01]  /*0eb0*/  FADD R17, R21.reuse, R18.reuse ;  /* 0x0000001215117221 */ /* 0x140fe20000000000 */
[----:B------:R-:W-:Y:S01]  /*0ec0*/  FADD R16, R21, -R18 ;  /* 0x8000001215107221 */ /* 0x000fe20000000000 */
[--C-:B------:R-:W-:Y:S01]  /*0ed0*/  FADD R20, R19, -R4.reuse ;  /* 0x8000000413147221 */ /* 0x100fe20000000000 */
[C-C-:B------:R-:W-:Y:S01]  /*0ee0*/  FADD R8, R26.reuse, -R15.reuse ;  /* 0x8000000f1a087221 */ /* 0x140fe20000000000 */
[-C--:B0-----:R-:W-:Y:S01]  /*0ef0*/  FMUL R24, R17, R7.reuse ;  /* 0x0000000711187220 */ /* 0x081fe20000400000 */
[----:B------:R-:W-:Y:S01]  /*0f00*/  FADD R18, R26, R15 ;  /* 0x0000000f1a127221 */ /* 0x000fe20000000000 */
[----:B------:R-:W-:Y:S01]  /*0f10*/  FADD R19, R19, R4 ;  /* 0x0000000413137221 */ /* 0x000fe20000000000 */
[CC--:B------:R-:W-:Y:S01]  /*0f20*/  FMUL R26, R23.reuse, R7.reuse ;  /* 0x00000007171a7220 */ /* 0x0c0fe20000400000 */
[-C--:B------:R-:W-:Y:S01]  /*0f30*/  FFMA R4, R23, R6.reuse, R24 ;  /* 0x0000000617047223 */ /* 0x080fe20000000018 */
[-C--:B------:R-:W-:Y:S01]  /*0f40*/  FMUL R24, R16, R7.reuse ;  /* 0x0000000710187220 */ /* 0x080fe20000400000 */
[C-C-:B------:R-:W-:Y:S01]  /*0f50*/  FFMA R21, R6.reuse, -0.70710676908493041992, R25.reuse ;  /* 0xbf3504f306157823 */ /* 0x140fe20000000019 */
[----:B------:R-:W-:Y:S01]  /*0f60*/  FFMA R25, R6, 0.70710676908493041992, R25 ;  /* 0x3f3504f306197823 */ /* 0x000fe20000000019 */
[----:B------:R-:W-:Y:S01]  /*0f70*/  FMUL R23, R9, R7 ;  /* 0x0000000709177220 */ /* 0x000fe20000400000 */
[-C--:B------:R-:W-:Y:S01]  /*0f80*/  FFMA R15, R17, R6.reuse, -R26 ;  /* 0x00000006110f7223 */ /* 0x080fe2000000081a */
[-C--:B------:R-:W-:Y:S01]  /*0f90*/  FFMA R17, R9, -R6.reuse, -R24 ;  /* 0x8000000609117223 */ /* 0x080fe20000000818 */
[----:B------:R-:W-:Y:S01]  /*0fa0*/  FMUL R7, R19, R21 ;  /* 0x0000001513077220 */ /* 0x000fe20000400000 */
[----:B------:R-:W-:Y:S01]  /*0fb0*/  FMUL R9, R20, R25 ;  /* 0x0000001914097220 */ /* 0x000fe20000400000 */
[----:B------:R-:W-:Y:S01]  /*0fc0*/  FFMA R16, R16, R6, -R23 ;  /* 0x0000000610107223 */ /* 0x000fe20000000817 */
[C---:B------:R-:W-:Y:S01]  /*0fd0*/  FMUL R6, R18.reuse, R21 ;  /* 0x0000001512067220 */ /* 0x040fe20000400000 */
[----:B------:R-:W-:Y:S01]  /*0fe0*/  FFMA R18, R18, R25, -R7 ;  /* 0x0000001912127223 */ /* 0x000fe20000000807 */
[----:B------:R-:W-:Y:S01]  /*0ff0*/  FFMA R7, R8, R21, R9 ;  /* 0x0000001508077223 */ /* 0x000fe20000000009 */
[--C-:B--2---:R-:W-:Y:S01]  /*1000*/  FADD R9, R10, R3.reuse ;  /* 0x000000030a097221 */ /* 0x104fe20000000000 */
[-C--:B------:R-:W-:Y:S01]  /*1010*/  FMUL R23, R8, R25.reuse ;  /* 0x0000001908177220 */ /* 0x080fe20000400000 */
[C-C-:B------:R-:W-:Y:S01]  /*1020*/  FADD R8, R11.reuse, R22.reuse ;  /* 0x000000160b087221 */ /* 0x140fe20000000000 */
[----:B------:R-:W-:Y:S01]  /*1030*/  FADD R22, R11, -R22 ;  /* 0x800000160b167221 */ /* 0x000fe20000000000 */
[----:B------:R-:W-:Y:S01]  /*1040*/  FADD R3, R10, -R3 ;  /* 0x800000030a037221 */ /* 0x000fe20000000000 */
[C-C-:B------:R-:W-:Y:S01]  /*1050*/  FADD R11, R9.reuse, -R12.reuse ;  /* 0x8000000c090b7221 */ /* 0x140fe20000000000 */
[----:B------:R-:W-:Y:S01]  /*1060*/  FADD R9, R9, R12 ;  /* 0x0000000c09097221 */ /* 0x000fe20000000000 */
[----:B------:R-:W-:Y:S01]  /*1070*/  FFMA R19, R19, R25, R6 ;  /* 0x0000001913137223 */ /* 0x000fe20000000006 */
[----:B------:R-:W-:Y:S01]  /*1080*/  FFMA R6, R20, R21, -R23 ;  /* 0x0000001514067223 */ /* 0x000fe20000000817 */
[C-C-:B------:R-:W-:Y:S01]  /*1090*/  FADD R10, R8.reuse, -R13.reuse ;  /* 0x8000000d080a7221 */ /* 0x140fe20000000000 */
[----:B------:R-:W-:Y:S01]  /*10a0*/  FADD R12, R8, R13 ;  /* 0x0000000d080c7221 */ /* 0x000fe20000000000 */
        /* <DEDUP_REMOVED lines=14> */
[----:B------:R-:W-:Y:S01]  /*1190*/  FADD R11, R22, -R19 ;  /* 0x80000013160b7221 */ /* 0x000fe20000000000 */
[----:B------:R-:W-:Y:S01]  /*11a0*/  FADD R14, R20, -R7 ;  /* 0x80000007140e7221 */ /* 0x000fe20000000000 */
[----:B------:R-:W-:Y:S01]  /*11b0*/  FADD R19, R22, R19 ;  /* 0x0000001316137221 */ /* 0x000fe20000000000 */
[----:B------:R-:W-:Y:S01]  /*11c0*/  FADD R20, R20, R7 ;  /* 0x0000000714147221 */ /* 0x000fe20000000000 */
[C-C-:B------:R-:W-:Y:S01]  /*11d0*/  FADD R15, R3.reuse, -R6.reuse ;  /* 0x80000006030f7221 */ /* 0x140fe20000000000 */
[----:B------:R-:W-:-:S07]  /*11e0*/  FADD R21, R3, R6 ;  /* 0x0000000603157221 */ /* 0x000fce0000000000 */
.L_x_5:
[----:B------:R-:W-:Y:S05]  /*11f0*/  BSYNC.RECONVERGENT B0 ;  /* 0x0000000000007941 */ /* 0x000fea0003800200 */
.L_x_4:
[----:B------:R-:W-:Y:S06]  /*1200*/  BAR.SYNC.DEFER_BLOCKING 0x0 ;  /* 0x0000000000007b1d */ /* 0x000fec0000010000 */
[----:B------:R-:W-:Y:S04]  /*1210*/  BSSY.RECONVERGENT B0, `(.L_x_6) ;  /* 0x0000014000007945 */ /* 0x000fe80003800200 */
[----:B------:R-:W-:Y:S05]  /*1220*/  @P0 BRA `(.L_x_7) ;  /* 0x0000000000480947 */ /* 0x000fea0003800000 */
[----:B------:R-:W0:Y:S01]  /*1230*/  S2R R6, SR_TID.Y ;  /* 0x0000000000067919 */ /* 0x000e220000002200 */
[----:B------:R-:W1:Y:S01]  /*1240*/  S2UR UR5, SR_CgaCtaId ;  /* 0x00000000000579c3 */ /* 0x000e620000008800 */
[----:B------:R-:W-:Y:S02]  /*1250*/  UMOV UR4, 0x400 ;  /* 0x0000040000047882 */ /* 0x000fe40000000000 */
[----:B-1----:R-:W-:Y:S01]  /*1260*/  ULEA UR4, UR5, UR4, 0x18 ;  /* 0x0000000405047291 */ /* 0x002fe2000f8ec0ff */
[C---:B0-----:R-:W-:Y:S02]  /*1270*/  SHF.L.U32 R3, R6.reuse, 0x7, RZ ;  /* 0x0000000706037819 */ /* 0x041fe400000006ff */
[----:B------:R-:W-:Y:S02]  /*1280*/  SHF.L.U32 R6, R6, 0x4, RZ ;  /* 0x0000000406067819 */ /* 0x000fe400000006ff */
[----:B------:R-:W-:-:S04]  /*1290*/  LOP3.LUT R3, R3, 0xfc00, RZ, 0xc0, !PT ;  /* 0x0000fc0003037812 */ /* 0x000fc800078ec0ff */
[----:B------:R-:W-:-:S04]  /*12a0*/  LOP3.LUT R3, R3, 0x70, R6, 0xf8, !PT ;  /* 0x0000007003037812 */ /* 0x000fc800078ef806 */
[----:B------:R-:W-:-:S04]  /*12b0*/  IADD3 R3, PT, PT, R3, R2, RZ ;  /* 0x0000000203037210 */ /* 0x000fc80007ffe0ff */
        /* <DEDUP_REMOVED lines=9> */
.L_x_7:
[----:B------:R-:W-:Y:S05]  /*1350*/  BSYNC.RECONVERGENT B0 ;  /* 0x0000000000007941 */ /* 0x000fea0003800200 */
.L_x_6:
[----:B------:R-:W-:Y:S06]  /*1360*/  BAR.SYNC.DEFER_BLOCKING 0x0 ;  /* 0x0000000000007b1d */ /* 0x000fec0000010000 */
[----:B------:R-:W-:Y:S05]  /*1370*/  @P0 EXIT ;  /* 0x000000000000094d */ /* 0x000fea0003800000 */
[----:B------:R-:W0:Y:S01]  /*1380*/  S2R R23, SR_TID.Y ;  /* 0x0000000000177919 */ /* 0x000e220000002200 */
[----:B------:R-:W2:Y:S01]  /*1390*/  LDCU.64 UR4, c[0x0][0x390] ;  /* 0x00007200ff0477ac */ /* 0x000ea20008000a00 */
[----:B01----:R-:W-:-:S04]  /*13a0*/  SHF.L.U32 R16, R23, 0x3, RZ ;  /* 0x0000000317107819 */ /* 0x003fc800000006ff */
[----:B------:R-:W-:-:S04]  /*13b0*/  LOP3.LUT R16, R16, 0x1f8, RZ, 0xc0, !PT ;  /* 0x000001f810107812 */ /* 0x000fc800078ec0ff */
[----:B--2---:R-:W-:-:S04]  /*13c0*/  IADD3 R10, P0, PT, R16, UR4, RZ ;  /* 0x00000004100a7c10 */ /* 0x004fc8000ff1e0ff */
[----:B------:R-:W-:-:S05]  /*13d0*/  IADD3.X R11, PT, PT, RZ, UR5, RZ, P0, !PT ;  /* 0x00000005ff0b7c10 */ /* 0x000fca00087fe4ff */
[----:B------:R-:W2:Y:S04]  /*13e0*/  LDG.E.64 R6, desc[UR6][R10.64+0xd8] ;  /* 0x0000d8060a067981 */ /* 0x000ea8000c1e1b00 */
[----:B------:R0:W3:Y:S01]  /*13f0*/  LDG.E.64 R18, desc[UR6][R10.64+0x2d8] ;  /* 0x0002d8060a127981 */ /* 0x0000e2000c1e1b00 */
[----:B------:R-:W-:-:S04]  /*1400*/  LOP3.LUT R16, R16, 0x100, RZ, 0x3c, !PT ;  /* 0x0000010010107812 */ /* 0x000fc800078e3cff */
[----:B------:R-:W-:-:S04]  /*1410*/  IADD3 R16, P0, PT, R16, UR4, RZ ;  /* 0x0000000410107c10 */ /* 0x000fc8000ff1e0ff */
[----:B------:R-:W-:-:S05]  /*1420*/  IADD3.X R17, PT, PT, RZ, UR5, RZ, P0, !PT ;  /* 0x00000005ff117c10 */ /* 0x000fca00087fe4ff */
[----:B------:R-:W4:Y:S04]  /*1430*/  LDG.E.64 R4, desc[UR6][R16.64+0xd8] ;  /* 0x0000d80610047981 */ /* 0x000f28000c1e1b00 */
[----:B------:R2:W5:Y:S01]  /*1440*/  LDG.E.64 R8, desc[UR6][R16.64+0x2d8] ;  /* 0x0002d80610087981 */ /* 0x000562000c1e1b00 */
[----:B------:R-:W1:Y:S01]  /*1450*/  S2UR UR5, SR_CgaCtaId ;  /* 0x00000000000579c3 */ /* 0x000e620000008800 */
[----:B------:R-:W-:Y:S01]  /*1460*/  UMOV UR4, 0x400 ;  /* 0x0000040000047882 */ /* 0x000fe20000000000 */
[----:B------:R-:W-:Y:S02]  /*1470*/  LEA R27, R23, R2, 0x4 ;  /* 0x00000002171b7211 */ /* 0x000fe400078e20ff */
[----:B0-----:R-:W-:-:S05]  /*1480*/  LOP3.LUT R10, R0, 0xffff, RZ, 0xc0, !PT ;  /* 0x0000ffff000a7812 */ /* 0x001fca00078ec0ff */
[----:B------:R-:W-:-:S05]  /*1490*/  IMAD R10, R10, 0xcccd, RZ ;  /* 0x0000cccd0a0a7824 */ /* 0x000fca00078e02ff */
[----:B------:R-:W-:-:S04]  /*14a0*/  SHF.R.U32.HI R10, RZ, 0x18, R10 ;  /* 0x00000018ff0a7819 */ /* 0x000fc8000001160a */
[----:B------:R-:W-:Y:S02]  /*14b0*/  PRMT R11, R10, 0x9910, RZ ;  /* 0x000099100a0b7816 */ /* 0x000fe400000000ff */
[----:B------:R-:W-:-:S03]  /*14c0*/  LEA R23, R23, R10, 0x6 ;  /* 0x0000000a17177211 */ /* 0x000fc600078e30ff */
[----:B------:R-:W-:Y:S01]  /*14d0*/  IMAD R11, R11, 0x140, RZ ;  /* 0x000001400b0b7824 */ /* 0x000fe200078e02ff */
[----:B-1----:R-:W-:-:S04]  /*14e0*/  ULEA UR4, UR5, UR4, 0x18 ;  /* 0x0000000405047291 */ /* 0x002fc8000f8ec0ff */
[----:B------:R-:W-:Y:S02]  /*14f0*/  IADD3 R11, PT, PT, RZ, -R11, RZ ;  /* 0x8000000bff0b7210 */ /* 0x000fe40007ffe0ff */
[----:B------:R-:W-:Y:S02]  /*1500*/  LEA R27, R27, UR4, 0x3 ;  /* 0x000000041b1b7c11 */ /* 0x000fe4000f8e18ff */
[----:B------:R-:W-:-:S03]  /*1510*/  PRMT R21, R11, 0x7710, RZ ;  /* 0x000077100b157816 */ /* 0x000fc600000000ff */
[----:B------:R-:W2:Y:S01]  /*1520*/  LDS.64 R14, [R27+0x6000] ;  /* 0x006000001b0e7984 */ /* 0x000ea20000000a00 */
[----:B------:R-:W-:-:S03]  /*1530*/  IADD3 R20, PT, PT, R0, R21, RZ ;  /* 0x0000001500147210 */ /* 0x000fc60007ffe0ff */
[----:B------:R-:W0:Y:S01]  /*1540*/  LDS.64 R12, [R27+0x4000] ;  /* 0x004000001b0c7984 */ /* 0x000e220000000a00 */
[----:B------:R-:W-:-:S03]  /*1550*/  LOP3.LUT R28, R20, 0xffff, RZ, 0xc0, !PT ;  /* 0x0000ffff141c7812 */ /* 0x000fc600078ec0ff */
[----:B------:R-:W1:Y:S04]  /*1560*/  LDS.64 R2, [R27+0x2000] ;  /* 0x002000001b027984 */ /* 0x000e680000000a00 */
[----:B------:R-:W3:Y:S01]  /*1570*/  LDS.64 R10, [R27] ;  /* 0x000000001b0a7984 */ /* 0x000ee20000000a00 */
[-C--:B--2---:R-:W-:Y:S01]  /*1580*/  FMUL R16, R14, R7.reuse ;  /* 0x000000070e107220 */ /* 0x084fe20000400000 */
[-C--:B------:R-:W-:Y:S01]  /*1590*/  FMUL R17, R15, R7.reuse ;  /* 0x000000070f117220 */ /* 0x080fe20000400000 */
[-C--:B0-----:R-:W-:Y:S01]  /*15a0*/  FMUL R25, R13, R7.reuse ;  /* 0x000000070d197220 */ /* 0x081fe20000400000 */
[----:B------:R-:W-:Y:S01]  /*15b0*/  FMUL R0, R12, R7 ;  /* 0x000000070c007220 */ /* 0x000fe20000400000 */
[-C--:B------:R-:W-:Y:S01]  /*15c0*/  FFMA R16, R15, R6.reuse, -R16 ;  /* 0x000000060f107223 */ /* 0x080fe20000000810 */
[-C--:B------:R-:W-:Y:S01]  /*15d0*/  FFMA R17, R14, R6.reuse, R17 ;  /* 0x000000060e117223 */ /* 0x080fe20000000011 */
[-C--:B------:R-:W-:Y:S01]  /*15e0*/  FFMA R25, R12, R6.reuse, R25 ;  /* 0x000000060c197223 */ /* 0x080fe20000000019 */
[----:B------:R-:W-:Y:S01]  /*15f0*/  FFMA R0, R13, R6, -R0 ;  /* 0x000000060d007223 */ /* 0x000fe20000000800 */
[--C-:B-1----:R-:W-:Y:S01]  /*1600*/  FADD R21, R3, R16.reuse ;  /* 0x0000001003157221 */ /* 0x102fe20000000000 */
[C-C-:B------:R-:W-:Y:S01]  /*1610*/  FADD R26, R2.reuse, R17.reuse ;  /* 0x00000011021a7221 */ /* 0x140fe20000000000 */
[----:B------:R-:W4:Y:S01]  /*1620*/  LDS.64 R6, [R27+0x7000] ;  /* 0x007000001b067984 */ /* 0x000f220000000a00 */
[----:B------:R-:W-:Y:S01]  /*1630*/  FADD R24, R2, -R17 ;  /* 0x8000001102187221 */ /* 0x000fe20000000000 */
[-C--:B---3--:R-:W-:Y:S01]  /*1640*/  FMUL R13, R21, R19.reuse ;  /* 0x00000013150d7220 */ /* 0x088fe20000400000 */
[-C--:B------:R-:W-:Y:S01]  /*1650*/  FMUL R12, R26, R19.reuse ;  /* 0x000000131a0c7220 */ /* 0x080fe20000400000 */
[----:B------:R-:W-:Y:S01]  /*1660*/  FADD R16, R3, -R16 ;  /* 0x8000001003107221 */ /* 0x000fe20000000000 */
[-C--:B------:R-:W-:Y:S01]  /*1670*/  FMUL R15, R24, R19.reuse ;  /* 0x00000013180f7220 */ /* 0x080fe20000400000 */
[-C--:B------:R-:W-:Y:S01]  /*1680*/  FFMA R26, R26, R18.reuse, R13 ;  /* 0x000000121a1a7223 */ /* 0x080fe2000000000d */
[-C--:B------:R-:W-:Y:S01]  /*1690*/  FFMA R21, R21, R18.reuse, -R12 ;  /* 0x0000001215157223 */ /* 0x080fe2000000080c */
[C---:B------:R-:W-:Y:S01]  /*16a0*/  FMUL R19, R16.reuse, R19 ;  /* 0x0000001310137220 */ /* 0x040fe20000400000 */
[----:B------:R-:W0:Y:S01]  /*16b0*/  LDS.64 R12, [R27+0x5000] ;  /* 0x005000001b0c7984 */ /* 0x000e220000000a00 */
[-C--:B------:R-:W-:Y:S01]  /*16c0*/  FFMA R22, R16, R18.reuse, -R15 ;  /* 0x0000001210167223 */ /* 0x080fe2000000080f */
[----:B------:R-:W1:Y:S01]  /*16d0*/  LDC.64 R2, c[0x0][0x388] ;  /* 0x0000e200ff027b82 */ /* 0x000e620000000a00 */
[----:B------:R-:W-:Y:S01]  /*16e0*/  FFMA R20, R24, -R18, -R19 ;  /* 0x8000001218147223 */ /* 0x000fe20000000813 */
[----:B------:R-:W2:Y:S01]  /*16f0*/  LDS.64 R14, [R27+0x3000] ;  /* 0x003000001b0e7984 */ /* 0x000ea20000000a00 */
[----:B------:R-:W-:-:S02]  /*1700*/  IMAD R19, R23, 0x140, R28 ;  /* 0x0000014017137824 */ /* 0x000fc400078e021c */
[C-C-:B------:R-:W-:Y:S01]  /*1710*/  FADD R24, R11.reuse, R0.reuse ;  /* 0x000000000b187221 */ /* 0x140fe20000000000 */
[C-C-:B------:R-:W-:Y:S01]  /*1720*/  FADD R23, R10.reuse, R25.reuse ;  /* 0x000000190a177221 */ /* 0x140fe20000000000 */
[----:B------:R3:W5:Y:S01]  /*1730*/  LDS.64 R16, [R27+0x1000] ;  /* 0x001000001b107984 */ /* 0x0007620000000a00 */
[----:B------:R-:W-:Y:S01]  /*1740*/  FADD R11, R11, -R0 ;  /* 0x800000000b0b7221 */ /* 0x000fe20000000000 */
[----:B------:R-:W-:Y:S01]  /*1750*/  FADD R25, R10, -R25 ;  /* 0x800000190a197221 */ /* 0x000fe20000000000 */
[C-C-:B------:R-:W-:Y:S01]  /*1760*/  FADD R18, R23.reuse, R26.reuse ;  /* 0x0000001a17127221 */ /* 0x140fe20000000000 */
[----:B------:R-:W-:Y:S01]  /*1770*/  FADD R26, R23, -R26 ;  /* 0x8000001a171a7221 */ /* 0x000fe20000000000 */
[----:B------:R-:W-:Y:S01]  /*1780*/  FADD R23, R11, -R20 ;  /* 0x800000140b177221 */ /* 0x000fe20000000000 */
[----:B-1----:R-:W-:-:S04]  /*1790*/  IMAD.WIDE.U32 R2, R19, 0x8, R2 ;  /* 0x0000000813027825 */ /* 0x002fc800078e0002 */
[----:B------:R-:W-:Y:S01]  /*17a0*/  FADD R19, R24, R21 ;  /* 0x0000001518137221 */ /* 0x000fe20000000000 */
[-C--:B----4-:R-:W-:Y:S01]  /*17b0*/  FMUL R28, R6, R5.reuse ;  /* 0x00000005061c7220 */ /* 0x090fe20000400000 */
[----:B---3--:R-:W-:-:S03]  /*17c0*/  FMUL R27, R7, R5 ;  /* 0x00000005071b7220 */ /* 0x008fc60000400000 */
[----:B------:R1:W-:Y:S01]  /*17d0*/  STG.E.64 desc[UR6][R2.64], R18 ;  /* 0x0000001202007986 */ /* 0x0003e2000c101b06 */
[-C--:B------:R-:W-:Y:S01]  /*17e0*/  FFMA R0, R7, R4.reuse, -R28 ;  /* 0x0000000407007223 */ /* 0x080fe2000000081c */
[CC--:B0-----:R-:W-:Y:S01]  /*17f0*/  FMUL R7, R13.reuse, R5.reuse ;  /* 0x000000050d077220 */ /* 0x0c1fe20000400000 */
[----:B------:R-:W-:Y:S01]  /*1800*/  FMUL R10, R12, R5 ;  /* 0x000000050c0a7220 */ /* 0x000fe20000400000 */
[-C--:B------:R-:W-:Y:S01]  /*1810*/  FFMA R5, R6, R4.reuse, R27 ;  /* 0x0000000406057223 */ /* 0x080fe2000000001b */
[----:B------:R-:W-:Y:S01]  /*1820*/  FADD R27, R24, -R21 ;  /* 0x80000015181b7221 */ /* 0x000fe20000000000 */
[-C--:B------:R-:W-:Y:S01]  /*1830*/  FFMA R7, R12, R4.reuse, R7 ;  /* 0x000000040c077223 */ /* 0x080fe20000000007 */
[----:B------:R-:W-:Y:S01]  /*1840*/  FFMA R6, R13, R4, -R10 ;  /* 0x000000040d067223 */ /* 0x000fe2000000080a */
[----:B--2---:R-:W-:Y:S01]  /*1850*/  FADD R4, R14, R5 ;  /* 0x000000050e047221 */ /* 0x004fe20000000000 */
[C-C-:B------:R-:W-:Y:S01]  /*1860*/  FADD R12, R15.reuse, R0.reuse ;  /* 0x000000000f0c7221 */ /* 0x140fe20000000000 */
[C-C-:B-----5:R-:W-:Y:S01]  /*1870*/  FADD R10, R16.reuse, -R7.reuse ;  /* 0x80000007100a7221 */ /* 0x160fe20000000000 */
[----:B------:R-:W-:Y:S01]  /*1880*/  FADD R16, R16, R7 ;  /* 0x0000000710107221 */ /* 0x000fe20000000000 */
[-C--:B-1----:R-:W-:Y:S01]  /*1890*/  FMUL R19, R4, R9.reuse ;  /* 0x0000000904137220 */ /* 0x082fe20000400000 */
[-C--:B------:R-:W-:Y:S01]  /*18a0*/  FMUL R13, R12, R9.reuse ;  /* 0x000000090c0d7220 */ /* 0x080fe20000400000 */
[----:B------:R-:W-:Y:S01]  /*18b0*/  FADD R7, R14, -R5 ;  /* 0x800000050e077221 */ /* 0x000fe20000000000 */
[----:B------:R-:W-:Y:S01]  /*18c0*/  FADD R0, R15, -R0 ;  /* 0x800000000f007221 */ /* 0x000fe20000000000 */
[-C--:B------:R-:W-:Y:S01]  /*18d0*/  FFMA R14, R12, R8.reuse, -R19 ;  /* 0x000000080c0e7223 */ /* 0x080fe20000000813 */
[-C--:B------:R-:W-:Y:S01]  /*18e0*/  FFMA R15, R4, R8.reuse, R13 ;  /* 0x00000008040f7223 */ /* 0x080fe2000000000d */
[----:B------:R-:W-:Y:S01]  /*18f0*/  FADD R19, R17, R6 ;  /* 0x0000000611137221 */ /* 0x000fe20000000000 */
[-C--:B------:R-:W-:Y:S01]  /*1900*/  FMUL R13, R7, R9.reuse ;  /* 0x00000009070d7220 */ /* 0x080fe20000400000 */
[----:B------:R-:W-:Y:S01]  /*1910*/  FMUL R12, R0, R9 ;  /* 0x00000009000c7220 */ /* 0x000fe20000400000 */
[----:B------:R-:W-:Y:S01]  /*1920*/  FADD R4, R16, R15 ;  /* 0x0000000f10047221 */ /* 0x000fe20000000000 */
[----:B------:R-:W-:Y:S01]  /*1930*/  FADD R5, R19, R14 ;  /* 0x0000000e13057221 */ /* 0x000fe20000000000 */
[----:B------:R-:W-:Y:S01]  /*1940*/  FADD R29, R17, -R6 ;  /* 0x80000006111d7221 */ /* 0x000fe20000000000 */
[-C--:B------:R-:W-:Y:S01]  /*1950*/  FFMA R17, R0, R8.reuse, -R13 ;  /* 0x0000000800117223 */ /* 0x080fe2000000080d */
[----:B------:R-:W-:Y:S01]  /*1960*/  FFMA R0, R7, -R8, -R12 ;  /* 0x8000000807007223 */ /* 0x000fe2000000080c */
[----:B------:R-:W-:Y:S01]  /*1970*/  IADD3 R6, P0, PT, R2, 0x1000000, RZ ;  /* 0x0100000002067810 */ /* 0x000fe20007f1e0ff */
[----:B------:R0:W-:Y:S01]  /*1980*/  STG.E.64 desc[UR6][R2.64+0x500000], R4 ;  /* 0x5000000402007986 */ /* 0x0001e2000c101b06 */
[----:B------:R-:W-:Y:S01]  /*1990*/  FADD R8, R25, R22 ;  /* 0x0000001619087221 */ /* 0x000fe20000000000 */
[----:B------:R-:W-:Y:S01]  /*19a0*/  FADD R9, R11, R20 ;  /* 0x000000140b097221 */ /* 0x000fe20000000000 */
[----:B------:R-:W-:Y:S01]  /*19b0*/  IADD3.X R7, PT, PT, RZ, R3, RZ, P0, !PT ;  /* 0x00000003ff077210 */ /* 0x000fe200007fe4ff */
[----:B------:R-:W-:Y:S01]  /*19c0*/  FADD R12, R10, R17 ;  /* 0x000000110a0c7221 */ /* 0x000fe20000000000 */
[----:B------:R-:W-:Y:S01]  /*19d0*/  FADD R13, R29, R0 ;  /* 0x000000001d0d7221 */ /* 0x000fe20000000000 */
[----:B------:R-:W-:Y:S01]  /*19e0*/  FADD R22, R25, -R22 ;  /* 0x8000001619167221 */ /* 0x000fe20000000000 */
[----:B------:R-:W-:Y:S01]  /*19f0*/  FADD R18, R16, -R15 ;  /* 0x8000000f10127221 */ /* 0x000fe20000000000 */
[----:B------:R-:W-:Y:S01]  /*1a00*/  FADD R19, R19, -R14 ;  /* 0x8000000e13137221 */ /* 0x000fe20000000000 */
[----:B------:R-:W-:Y:S01]  /*1a10*/  FADD R10, R10, -R17 ;  /* 0x800000110a0a7221 */ /* 0x000fe20000000000 */
[----:B------:R-:W-:Y:S01]  /*1a20*/  FADD R11, R29, -R0 ;  /* 0x800000001d0b7221 */ /* 0x000fe20000000000 */
[----:B------:R-:W-:Y:S01]  /*1a30*/  STG.E.64 desc[UR6][R6.64+-0x600000], R8 ;  /* 0xa000000806007986 */ /* 0x000fe2000c101b06 */
[----:B0-----:R-:W-:-:S03]  /*1a40*/  IADD3 R2, P1, PT, R2, 0x2000000, RZ ;  /* 0x0200000002027810 */ /* 0x001fc60007f3e0ff */
[----:B------:R-:W-:Y:S01]  /*1a50*/  STG.E.64 desc[UR6][R6.64+-0x100000], R12 ;  /* 0xf000000c06007986 */ /* 0x000fe2000c101b06 */
[----:B------:R-:W-:-:S03]  /*1a60*/  IADD3.X R3, PT, PT, RZ, R3, RZ, P1, !PT ;  /* 0x00000003ff037210 */ /* 0x000fc60000ffe4ff */
[----:B------:R-:W-:Y:S04]  /*1a70*/  STG.E.64 desc[UR6][R6.64+0x400000], R26 ;  /* 0x4000001a06007986 */ /* 0x000fe8000c101b06 */
[----:B------:R-:W-:Y:S04]  /*1a80*/  STG.E.64 desc[UR6][R2.64+-0x700000], R18 ;  /* 0x9000001202007986 */ /* 0x000fe8000c101b06 */
[----:B------:R-:W-:Y:S04]  /*1a90*/  STG.E.64 desc[UR6][R2.64+-0x200000], R22 ;  /* 0xe000001602007986 */ /* 0x000fe8000c101b06 */
[----:B------:R-:W-:Y:S01]  /*1aa0*/  STG.E.64 desc[UR6][R2.64+0x300000], R10 ;  /* 0x3000000a02007986 */ /* 0x000fe2000c101b06 */
[----:B------:R-:W-:Y:S05]  /*1ab0*/  EXIT ;  /* 0x000000000000794d */ /* 0x000fea0003800000 */
.L_x_8:
[----:B------:R-:W-:-:S00]  /*1ac0*/  BRA `(.L_x_8) ;  /* 0xfffffffc00fc7947 */ /* 0x000fc0000383ffff */
[----:B------:R-:W-:-:S00]  /*1ad0*/  NOP ;  /* 0x0000000000007918 */ /* 0x000fc00000000000 */
        /* <DEDUP_REMOVED lines=10> */
.L_x_9:


//--------------------- .nv.shared.VkFFT_main_0_0 --------------------------
	.section	.nv.shared.VkFFT_main_0_0,"aw",@nobits
	.sectionflags	@""
	.align	16
	.zero		1024


//--------------------- .nv.shared.reserved.0     --------------------------
	.section	.nv.shared.reserved.0,"aw",@nobits
	.weak		__nv_reservedSMEM_offset_0_alias
	.size		__nv_reservedSMEM_offset_0_alias, 0, 64
	.other		__nv_reservedSMEM_offset_0_alias,@"STO_CUDA_RESERVED_SHARED STV_DEFAULT"
__nv_reservedSMEM_offset_0_alias:
	.zero		0
	.zero		64


//--------------------- .nv.constant0.VkFFT_main_0_0 --------------------------
	.section	.nv.constant0.VkFFT_main_0_0,"a",@progbits
	.sectionflags	@""
	.align	4
.nv.constant0.VkFFT_main_0_0:
	.zero		920


//--------------------- SYMBOLS --------------------------

	.type		.nv.reservedSmem.offset0,@object
	.size		.nv.reservedSmem.offset0,0x4
	.type		.nv.reservedSmem.cap,@object
	.size		.nv.reservedSmem.cap,0x4
